	.target	sm_100a

	.elftype	@"ET_EXEC"


//--------------------- .note.nv.tkinfo           --------------------------
	.section	.note.nv.tkinfo,"",@"SHT_NOTE"
	.sectionflags	@"SHF_NOTE_NV_TKINFO"
	.tkinfo
        /*0018*/ 	.word	0x00000002
        /*0030*/ 	.string	""
        /*0030*/ 	.string	"ptxas"
        /*0030*/ 	.string	"Cuda compilation tools, release 13.0, V13.0.88"
        /*0030*/ 	.string	"Build cuda_13.0.r13.0/compiler.36424714_0"
        /*0030*/ 	.string	"-arch sm_100a -m 64 "



//--------------------- .note.nv.cuinfo           --------------------------
	.section	.note.nv.cuinfo,"",@"SHT_NOTE"
	.sectionflags	@"SHF_NOTE_NV_CUINFO"
        /*0018*/ 	.short	0x0002
        /*001a*/ 	.short	0x0064
        /*001c*/ 	.short	0x0082
	.zero		2


//--------------------- .nv.info                  --------------------------
	.section	.nv.info,"",@"SHT_CUDA_INFO"
	.align	4


	//----- nvinfo : EIATTR_REGCOUNT
	.align		4
        /*0000*/ 	.byte	0x04, 0x2f
        /*0002*/ 	.short	(.L_19 - .L_18)
	.align		4
.L_18:
        /*0004*/ 	.word	index@(_ZN7cutlass13device_kernelINS_4gemm6kernel13GemmUniversalIN4cute5tupleIJiiiiEEENS1_10collective13CollectiveMmaINS1_35MainloopSm100TmaUmmaWarpSpecializedILi6ELi2ELi4ENS5_IJNS4_1CILi2EEESB_NSA_ILi1EEEEEEEENS5_IJNSA_ILi64EEESF_SF_EEENS_10tfloat32_tENS5_IJlSC_lEEESH_SI_NS4_8TiledMMAINS4_8MMA_AtomIJNS4_17SM100_MMA_TF32_SSISH_SH_fLi64ELi64ELNS4_4UMMA5MajorE0ELSN_0ELNSM_7ScaleInE0ELSO_0EEEEEENS4_6LayoutINS5_IJSC_SC_SC_EEENS5_IJNSA_ILi0EEEST_ST_EEEEENS5_IJNS4_10UnderscoreESW_SW_EEEEENS4_23SM90_TMA_LOAD_MULTICASTENS4_14ComposedLayoutINS4_7SwizzleILi3ELi4ELi3EEENS4_18smem_ptr_flag_bitsILi32EEENSR_INS5_IJNSA_ILi8EEENSA_ILi32EEEEEENS5_IJS16_SC_EEEEEEEvNS4_8identityESZ_S1A_vS1B_EENS_8epilogue10collective18CollectiveEpilogueINS1D_23Sm100TmaWarpSpecializedILi3ELi2ELi16ELb1ELb0EEEJSG_NS5_IJNSR_ISF_SC_EENSR_IS16_SC_EEEEESH_SI_SH_SI_NS1D_6fusion15FusionCallbacksIS1H_NS1L_17LinearCombinationISH_fSH_fLNS_15FloatRoundStyleE2EEESG_S1K_JEEENS4_5SM1004TMEM4LOAD26SM100_TMEM_LOAD_16dp128b8xENS4_13SM90_TMA_LOADES1A_NS4_17SM75_U32x4_LDSM_NENS4_14SM90_TMA_STOREES1A_NS4_17SM90_U32x4_STSM_NENS4_39AutoVectorizingCopyWithAssumedAlignmentILi128EEEEEEvvEEEEvNT_6ParamsE)
        /*0008*/ 	.word	0x00000050


	//----- nvinfo : EIATTR_FRAME_SIZE
	.align		4
.L_19:
        /*000c*/ 	.byte	0x04, 0x11
        /*000e*/ 	.short	(.L_21 - .L_20)
	.align		4
.L_20:
        /*0010*/ 	.word	index@($__internal_2_$__cuda_sm10x_tcgen05_guardrail_trap_unallocated_columns_being_dealloced)
        /*0014*/ 	.word	0x00000000


	//----- nvinfo : EIATTR_FRAME_SIZE
	.align		4
.L_21:
        /*0018*/ 	.byte	0x04, 0x11
        /*001a*/ 	.short	(.L_23 - .L_22)
	.align		4
.L_22:
        /*001c*/ 	.word	index@($__internal_1_$__cuda_sm10x_tcgen05_guardrail_trap_phase_invalid_during_alloc)
        /*0020*/ 	.word	0x00000000


	//----- nvinfo : EIATTR_FRAME_SIZE
	.align		4
.L_23:
        /*0024*/ 	.byte	0x04, 0x11
        /*0026*/ 	.short	(.L_25 - .L_24)
	.align		4
.L_24:
        /*0028*/ 	.word	index@($__internal_0_$__cuda_sm10x_tcgen05_guardrail_trap_col_being_dealloced_not_returned_by_alloc)
        /*002c*/ 	.word	0x00000000


	//----- nvinfo : EIATTR_FRAME_SIZE
	.align		4
.L_25:
        /*0030*/ 	.byte	0x04, 0x11
        /*0032*/ 	.short	(.L_27 - .L_26)
	.align		4
.L_26:
        /*0034*/ 	.word	index@(_ZN7cutlass13device_kernelINS_4gemm6kernel13GemmUniversalIN4cute5tupleIJiiiiEEENS1_10collective13CollectiveMmaINS1_35MainloopSm100TmaUmmaWarpSpecializedILi6ELi2ELi4ENS5_IJNS4_1CILi2EEESB_NSA_ILi1EEEEEEEENS5_IJNSA_ILi64EEESF_SF_EEENS_10tfloat32_tENS5_IJlSC_lEEESH_SI_NS4_8TiledMMAINS4_8MMA_AtomIJNS4_17SM100_MMA_TF32_SSISH_SH_fLi64ELi64ELNS4_4UMMA5MajorE0ELSN_0ELNSM_7ScaleInE0ELSO_0EEEEEENS4_6LayoutINS5_IJSC_SC_SC_EEENS5_IJNSA_ILi0EEEST_ST_EEEEENS5_IJNS4_10UnderscoreESW_SW_EEEEENS4_23SM90_TMA_LOAD_MULTICASTENS4_14ComposedLayoutINS4_7SwizzleILi3ELi4ELi3EEENS4_18smem_ptr_flag_bitsILi32EEENSR_INS5_IJNSA_ILi8EEENSA_ILi32EEEEEENS5_IJS16_SC_EEEEEEEvNS4_8identityESZ_S1A_vS1B_EENS_8epilogue10collective18CollectiveEpilogueINS1D_23Sm100TmaWarpSpecializedILi3ELi2ELi16ELb1ELb0EEEJSG_NS5_IJNSR_ISF_SC_EENSR_IS16_SC_EEEEESH_SI_SH_SI_NS1D_6fusion15FusionCallbacksIS1H_NS1L_17LinearCombinationISH_fSH_fLNS_15FloatRoundStyleE2EEESG_S1K_JEEENS4_5SM1004TMEM4LOAD26SM100_TMEM_LOAD_16dp128b8xENS4_13SM90_TMA_LOADES1A_NS4_17SM75_U32x4_LDSM_NENS4_14SM90_TMA_STOREES1A_NS4_17SM90_U32x4_STSM_NENS4_39AutoVectorizingCopyWithAssumedAlignmentILi128EEEEEEvvEEEEvNT_6ParamsE)
        /*0038*/ 	.word	0x00000000


	//----- nvinfo : EIATTR_MIN_STACK_SIZE
	.align		4
.L_27:
        /*003c*/ 	.byte	0x04, 0x12
        /*003e*/ 	.short	(.L_29 - .L_28)
	.align		4
.L_28:
        /*0040*/ 	.word	index@(_ZN7cutlass13device_kernelINS_4gemm6kernel13GemmUniversalIN4cute5tupleIJiiiiEEENS1_10collective13CollectiveMmaINS1_35MainloopSm100TmaUmmaWarpSpecializedILi6ELi2ELi4ENS5_IJNS4_1CILi2EEESB_NSA_ILi1EEEEEEEENS5_IJNSA_ILi64EEESF_SF_EEENS_10tfloat32_tENS5_IJlSC_lEEESH_SI_NS4_8TiledMMAINS4_8MMA_AtomIJNS4_17SM100_MMA_TF32_SSISH_SH_fLi64ELi64ELNS4_4UMMA5MajorE0ELSN_0ELNSM_7ScaleInE0ELSO_0EEEEEENS4_6LayoutINS5_IJSC_SC_SC_EEENS5_IJNSA_ILi0EEEST_ST_EEEEENS5_IJNS4_10UnderscoreESW_SW_EEEEENS4_23SM90_TMA_LOAD_MULTICASTENS4_14ComposedLayoutINS4_7SwizzleILi3ELi4ELi3EEENS4_18smem_ptr_flag_bitsILi32EEENSR_INS5_IJNSA_ILi8EEENSA_ILi32EEEEEENS5_IJS16_SC_EEEEEEEvNS4_8identityESZ_S1A_vS1B_EENS_8epilogue10collective18CollectiveEpilogueINS1D_23Sm100TmaWarpSpecializedILi3ELi2ELi16ELb1ELb0EEEJSG_NS5_IJNSR_ISF_SC_EENSR_IS16_SC_EEEEESH_SI_SH_SI_NS1D_6fusion15FusionCallbacksIS1H_NS1L_17LinearCombinationISH_fSH_fLNS_15FloatRoundStyleE2EEESG_S1K_JEEENS4_5SM1004TMEM4LOAD26SM100_TMEM_LOAD_16dp128b8xENS4_13SM90_TMA_LOADES1A_NS4_17SM75_U32x4_LDSM_NENS4_14SM90_TMA_STOREES1A_NS4_17SM90_U32x4_STSM_NENS4_39AutoVectorizingCopyWithAssumedAlignmentILi128EEEEEEvvEEEEvNT_6ParamsE)
        /*0044*/ 	.word	0x00000000
.L_29:


//--------------------- .nv.compat                --------------------------
	.section	.nv.compat,"",@"SHT_CUDA_COMPAT_INFO"
	.align	4
        /*0000*/ 	.byte	0x02, 0x09, 0x01, 0x00, 0x02, 0x02, 0x02, 0x00, 0x02, 0x05, 0x05, 0x00, 0x03, 0x07, 0x01, 0x01
        /*0010*/ 	.byte	0x02, 0x03, 0x01, 0x00, 0x02, 0x06, 0x01, 0x00, 0x04, 0x0b, 0x08, 0x00, 0x09, 0x00, 0x00, 0x00
        /*0020*/ 	.byte	0x00, 0x00, 0x00, 0x00


//--------------------- .nv.info._ZN7cutlass13device_kernelINS_4gemm6kernel13GemmUniversalIN4cute5tupleIJiiiiEEENS1_10collective13CollectiveMmaINS1_35MainloopSm100TmaUmmaWarpSpecializedILi6ELi2ELi4ENS5_IJNS4_1CILi2EEESB_NSA_ILi1EEEEEEEENS5_IJNSA_ILi64EEESF_SF_EEENS_10tfloat32_tENS5_IJlSC_lEEESH_SI_NS4_8TiledMMAINS4_8MMA_AtomIJNS4_17SM100_MMA_TF32_SSISH_SH_fLi64ELi64ELNS4_4UMMA5MajorE0ELSN_0ELNSM_7ScaleInE0ELSO_0EEEEEENS4_6LayoutINS5_IJSC_SC_SC_EEENS5_IJNSA_ILi0EEEST_ST_EEEEENS5_IJNS4_10UnderscoreESW_SW_EEEEENS4_23SM90_TMA_LOAD_MULTICASTENS4_14ComposedLayoutINS4_7SwizzleILi3ELi4ELi3EEENS4_18smem_ptr_flag_bitsILi32EEENSR_INS5_IJNSA_ILi8EEENSA_ILi32EEEEEENS5_IJS16_SC_EEEEEEEvNS4_8identityESZ_S1A_vS1B_EENS_8epilogue10collective18CollectiveEpilogueINS1D_23Sm100TmaWarpSpecializedILi3ELi2ELi16ELb1ELb0EEEJSG_NS5_IJNSR_ISF_SC_EENSR_IS16_SC_EEEEESH_SI_SH_SI_NS1D_6fusion15FusionCallbacksIS1H_NS1L_17LinearCombinationISH_fSH_fLNS_15FloatRoundStyleE2EEESG_S1K_JEEENS4_5SM1004TMEM4LOAD26SM100_TMEM_LOAD_16dp128b8xENS4_13SM90_TMA_LOADES1A_NS4_17SM75_U32x4_LDSM_NENS4_14SM90_TMA_STOREES1A_NS4_17SM90_U32x4_STSM_NENS4_39AutoVectorizingCopyWithAssumedAlignmentILi128EEEEEEvvEEEEvNT_6ParamsE --------------------------
	.section	.nv.info._ZN7cutlass13device_kernelINS_4gemm6kernel13GemmUniversalIN4cute5tupleIJiiiiEEENS1_10collective13CollectiveMmaINS1_35MainloopSm100TmaUmmaWarpSpecializedILi6ELi2ELi4ENS5_IJNS4_1CILi2EEESB_NSA_ILi1EEEEEEEENS5_IJNSA_ILi64EEESF_SF_EEENS_10tfloat32_tENS5_IJlSC_lEEESH_SI_NS4_8TiledMMAINS4_8MMA_AtomIJNS4_17SM100_MMA_TF32_SSISH_SH_fLi64ELi64ELNS4_4UMMA5MajorE0ELSN_0ELNSM_7ScaleInE0ELSO_0EEEEEENS4_6LayoutINS5_IJSC_SC_SC_EEENS5_IJNSA_ILi0EEEST_ST_EEEEENS5_IJNS4_10UnderscoreESW_SW_EEEEENS4_23SM90_TMA_LOAD_MULTICASTENS4_14ComposedLayoutINS4_7SwizzleILi3ELi4ELi3EEENS4_18smem_ptr_flag_bitsILi32EEENSR_INS5_IJNSA_ILi8EEENSA_ILi32EEEEEENS5_IJS16_SC_EEEEEEEvNS4_8identityESZ_S1A_vS1B_EENS_8epilogue10collective18CollectiveEpilogueINS1D_23Sm100TmaWarpSpecializedILi3ELi2ELi16ELb1ELb0EEEJSG_NS5_IJNSR_ISF_SC_EENSR_IS16_SC_EEEEESH_SI_SH_SI_NS1D_6fusion15FusionCallbacksIS1H_NS1L_17LinearCombinationISH_fSH_fLNS_15FloatRoundStyleE2EEESG_S1K_JEEENS4_5SM1004TMEM4LOAD26SM100_TMEM_LOAD_16dp128b8xENS4_13SM90_TMA_LOADES1A_NS4_17SM75_U32x4_LDSM_NENS4_14SM90_TMA_STOREES1A_NS4_17SM90_U32x4_STSM_NENS4_39AutoVectorizingCopyWithAssumedAlignmentILi128EEEEEEvvEEEEvNT_6ParamsE,"",@"SHT_CUDA_INFO"
	.sectionflags	@""
	.align	4


	//----- nvinfo : EIATTR_CUDA_API_VERSION
	.align		4
        /*0000*/ 	.byte	0x04, 0x37
        /*0002*/ 	.short	(.L_31 - .L_30)
.L_30:
        /*0004*/ 	.word	0x00000082


	//----- nvinfo : EIATTR_KPARAM_INFO
	.align		4
.L_31:
        /*0008*/ 	.byte	0x04, 0x17
        /*000a*/ 	.short	(.L_33 - .L_32)
.L_32:
        /*000c*/ 	.word	0x00000000
        /*0010*/ 	.short	0x0000
        /*0012*/ 	.short	0x0000
        /*0014*/ 	.byte	0x00, 0xf0, 0x01, 0x20


	//----- nvinfo : EIATTR_AT_ENTRY_FRAGMENTS
	.align		4
.L_33:
        /*0018*/ 	.byte	0x04, 0x4f
        /*001a*/ 	.short	(.L_35 - .L_34)


	//   ....[0]....
.L_34:
        /*001c*/ 	.word	0x00000006


	//----- nvinfo : EIATTR_RESERVED_SMEM_USED
	.align		4
.L_35:
        /*0020*/ 	.byte	0x01, 0x41
	.zero		2


	//----- nvinfo : EIATTR_SPARSE_MMA_MASK
	.align		4
        /*0024*/ 	.byte	0x03, 0x50
        /*0026*/ 	.short	0x0000


	//----- nvinfo : EIATTR_TCGEN05_1CTA_USED
	.align		4
        /*0028*/ 	.byte	0x01, 0x51
	.zero		2


	//----- nvinfo : EIATTR_MAXREG_COUNT
	.align		4
        /*002c*/ 	.byte	0x03, 0x1b
        /*002e*/ 	.short	0x00ff


	//----- nvinfo : EIATTR_NUM_BARRIERS
	.align		4
        /*0030*/ 	.byte	0x02, 0x4c
        /*0032*/ 	.byte	0x07
	.zero		1


	//----- nvinfo : EIATTR_EXTERNS
	.align		4
        /*0034*/ 	.byte	0x04, 0x0f
        /*0036*/ 	.short	(.L_37 - .L_36)


	//   ....[0]....
	.align		4
.L_36:
        /*0038*/ 	.word	index@(__assertfail)


	//----- nvinfo : EIATTR_MERCURY_ISA_VERSION
	.align		4
.L_37:
        /*003c*/ 	.byte	0x03, 0x5f
        /*003e*/ 	.short	0x0101


	//----- nvinfo : EIATTR_INT_WARP_WIDE_INSTR_OFFSETS
	.align		4
        /*0040*/ 	.byte	0x04, 0x31
        /*0042*/ 	.short	(.L_39 - .L_38)


	//   ....[0]....
.L_38:
        /*0044*/ 	.word	0x000043d0


	//   ....[1]....
        /*0048*/ 	.word	0x00004400


	//   ....[2]....
        /*004c*/ 	.word	0x00004420


	//   ....[3]....
        /*0050*/ 	.word	0x00004ff0


	//   ....[4]....
        /*0054*/ 	.word	0x00005070


	//   ....[5]....
        /*0058*/ 	.word	0x00005170


	//   ....[6]....
        /*005c*/ 	.word	0x00005280


	//----- nvinfo : EIATTR_COOP_GROUP_MASK_REGIDS
	.align		4
.L_39:
        /*0060*/ 	.byte	0x04, 0x29
        /*0062*/ 	.short	(.L_41 - .L_40)


	//   ....[0]....
.L_40:
        /*0064*/ 	.word	0xffffffff


	//   ....[1]....
        /*0068*/ 	.word	0xffffffff


	//   ....[2]....
        /*006c*/ 	.word	0xffffffff


	//   ....[3]....
        /*0070*/ 	.word	0xffffffff


	//   ....[4]....
        /*0074*/ 	.word	0xffffffff


	//   ....[5]....
        /*0078*/ 	.word	0xffffffff


	//   ....[6]....
        /*007c*/ 	.word	0xffffffff


	//   ....[7]....
        /*0080*/ 	.word	0xffffffff


	//   ....[8]....
        /*0084*/ 	.word	0xffffffff


	//   ....[9]....
        /*0088*/ 	.word	0xffffffff


	//   ....[10]....
        /*008c*/ 	.word	0xffffffff


	//   ....[11]....
        /*0090*/ 	.word	0xffffffff


	//   ....[12]....
        /*0094*/ 	.word	0xffffffff


	//   ....[13]....
        /*0098*/ 	.word	0xffffffff


	//----- nvinfo : EIATTR_COOP_GROUP_INSTR_OFFSETS
	.align		4
.L_41:
        /*009c*/ 	.byte	0x04, 0x28
        /*009e*/ 	.short	(.L_43 - .L_42)


	//   ....[0]....
.L_42:
        /*00a0*/ 	.word	0x00000080


	//   ....[1]....
        /*00a4*/ 	.word	0x000004f0


	//   ....[2]....
        /*00a8*/ 	.word	0x000006e0


	//   ....[3]....
        /*00ac*/ 	.word	0x00000860


	//   ....[4]....
        /*00b0*/ 	.word	0x00000960


	//   ....[5]....
        /*00b4*/ 	.word	0x00000ad0


	//   ....[6]....
        /*00b8*/ 	.word	0x00000c70


	//   ....[7]....
        /*00bc*/ 	.word	0x00000e20


	//   ....[8]....
        /*00c0*/ 	.word	0x00002420


	//   ....[9]....
        /*00c4*/ 	.word	0x00003400


	//   ....[10]....
        /*00c8*/ 	.word	0x00003610


	//   ....[11]....
        /*00cc*/ 	.word	0x00003640


	//   ....[12]....
        /*00d0*/ 	.word	0x000042b0


	//   ....[13]....
        /*00d4*/ 	.word	0x000044e0


	//----- nvinfo : EIATTR_VRC_CTA_INIT_COUNT
	.align		4
.L_43:
        /*00d8*/ 	.byte	0x02, 0x4a
        /*00da*/ 	.byte	0x80
	.zero		1


	//----- nvinfo : EIATTR_SYSCALL_OFFSETS
	.align		4
        /*00dc*/ 	.byte	0x04, 0x46
        /*00de*/ 	.short	(.L_45 - .L_44)


	//   ....[0]....
.L_44:
        /*00e0*/ 	.word	0x00005f90


	//   ....[1]....
        /*00e4*/ 	.word	0x00006080


	//   ....[2]....
        /*00e8*/ 	.word	0x000069a0


	//   ....[3]....
        /*00ec*/ 	.word	0x00007400


	//----- nvinfo : EIATTR_MBARRIER_INSTR_OFFSETS
	.align		4
.L_45:
        /*00f0*/ 	.byte	0x04, 0x39
        /*00f2*/ 	.short	(.L_47 - .L_46)


	//   ....[0]....
.L_46:
        /*00f4*/ 	.word	0x00000610
        /*00f8*/ 	.word	0x000000ff
        /*00fc*/ 	.word	0x00000000
        /*0100*/ 	.short	0x0100
        /*0102*/ 	.byte	0x04
	.zero		1


	//   ....[1]....
        /*0104*/ 	.word	0x00000620
        /*0108*/ 	.word	0x000000ff
        /*010c*/ 	.word	0x00000030
        /*0110*/ 	.short	0x0100
        /*0112*/ 	.byte	0x04
	.zero		1


	//   ....[2]....
        /*0114*/ 	.word	0x00000630
        /*0118*/ 	.word	0x000000ff
        /*011c*/ 	.word	0x00000008
        /*0120*/ 	.short	0x0100
        /*0122*/ 	.byte	0x04
	.zero		1


	//   ....[3]....
        /*0124*/ 	.word	0x00000640
        /*0128*/ 	.word	0x000000ff
        /*012c*/ 	.word	0x00000038
        /*0130*/ 	.short	0x0100
        /*0132*/ 	.byte	0x04
	.zero		1


	//   ....[4]....
        /*0134*/ 	.word	0x00000650
        /*0138*/ 	.word	0x000000ff
        /*013c*/ 	.word	0x00000010
        /*0140*/ 	.short	0x0100
        /*0142*/ 	.byte	0x04
	.zero		1


	//   ....[5]....
        /*0144*/ 	.word	0x00000660
        /*0148*/ 	.word	0x000000ff
        /*014c*/ 	.word	0x00000040
        /*0150*/ 	.short	0x0100
        /*0152*/ 	.byte	0x04
	.zero		1


	//   ....[6]....
        /*0154*/ 	.word	0x00000670
        /*0158*/ 	.word	0x000000ff
        /*015c*/ 	.word	0x00000018
        /*0160*/ 	.short	0x0100
        /*0162*/ 	.byte	0x04
	.zero		1


	//   ....[7]....
        /*0164*/ 	.word	0x00000680
        /*0168*/ 	.word	0x000000ff
        /*016c*/ 	.word	0x00000048
        /*0170*/ 	.short	0x0100
        /*0172*/ 	.byte	0x04
	.zero		1


	//   ....[8]....
        /*0174*/ 	.word	0x00000690
        /*0178*/ 	.word	0x000000ff
        /*017c*/ 	.word	0x00000020
        /*0180*/ 	.short	0x0100
        /*0182*/ 	.byte	0x04
	.zero		1


	//   ....[9]....
        /*0184*/ 	.word	0x000006a0
        /*0188*/ 	.word	0x000000ff
        /*018c*/ 	.word	0x00000050
        /*0190*/ 	.short	0x0100
        /*0192*/ 	.byte	0x04
	.zero		1


	//   ....[10]....
        /*0194*/ 	.word	0x000006b0
        /*0198*/ 	.word	0x000000ff
        /*019c*/ 	.word	0x00000028
        /*01a0*/ 	.short	0x0100
        /*01a2*/ 	.byte	0x04
	.zero		1


	//   ....[11]....
        /*01a4*/ 	.word	0x000006c0
        /*01a8*/ 	.word	0x000000ff
        /*01ac*/ 	.word	0x00000058
        /*01b0*/ 	.short	0x0100
        /*01b2*/ 	.byte	0x04
	.zero		1


	//   ....[12]....
        /*01b4*/ 	.word	0x000007f0
        /*01b8*/ 	.word	0x000000ff
        /*01bc*/ 	.word	0x00000060
        /*01c0*/ 	.short	0x0100
        /*01c2*/ 	.byte	0x04
	.zero		1


	//   ....[13]....
        /*01c4*/ 	.word	0x00000800
        /*01c8*/ 	.word	0x000000ff
        /*01cc*/ 	.word	0x00000078
        /*01d0*/ 	.short	0x0100
        /*01d2*/ 	.byte	0x04
	.zero		1


	//   ....[14]....
        /*01d4*/ 	.word	0x00000810
        /*01d8*/ 	.word	0x000000ff
        /*01dc*/ 	.word	0x00000068
        /*01e0*/ 	.short	0x0100
        /*01e2*/ 	.byte	0x04
	.zero		1


	//   ....[15]....
        /*01e4*/ 	.word	0x00000820
        /*01e8*/ 	.word	0x000000ff
        /*01ec*/ 	.word	0x00000080
        /*01f0*/ 	.short	0x0100
        /*01f2*/ 	.byte	0x04
	.zero		1


	//   ....[16]....
        /*01f4*/ 	.word	0x00000830
        /*01f8*/ 	.word	0x000000ff
        /*01fc*/ 	.word	0x00000070
        /*0200*/ 	.short	0x0100
        /*0202*/ 	.byte	0x04
	.zero		1


	//   ....[17]....
        /*0204*/ 	.word	0x00000840
        /*0208*/ 	.word	0x000000ff
        /*020c*/ 	.word	0x00000088
        /*0210*/ 	.short	0x0100
        /*0212*/ 	.byte	0x04
	.zero		1


	//   ....[18]....
        /*0214*/ 	.word	0x00000930
        /*0218*/ 	.word	0x000000ff
        /*021c*/ 	.word	0x00000090
        /*0220*/ 	.short	0x0100
        /*0222*/ 	.byte	0x06
	.zero		1


	//   ....[19]....
        /*0224*/ 	.word	0x00000940
        /*0228*/ 	.word	0x000000ff
        /*022c*/ 	.word	0x00000098
        /*0230*/ 	.short	0x0100
        /*0232*/ 	.byte	0x06
	.zero		1


	//   ....[20]....
        /*0234*/ 	.word	0x00000a80
        /*0238*/ 	.word	0x000000ff
        /*023c*/ 	.word	0x000000a0
        /*0240*/ 	.short	0x0100
        /*0242*/ 	.byte	0x06
	.zero		1


	//   ....[21]....
        /*0244*/ 	.word	0x00000a90
        /*0248*/ 	.word	0x000000ff
        /*024c*/ 	.word	0x000000b0
        /*0250*/ 	.short	0x0100
        /*0252*/ 	.byte	0x06
	.zero		1


	//   ....[22]....
        /*0254*/ 	.word	0x00000aa0
        /*0258*/ 	.word	0x000000ff
        /*025c*/ 	.word	0x000000a8
        /*0260*/ 	.short	0x0100
        /*0262*/ 	.byte	0x06
	.zero		1


	//   ....[23]....
        /*0264*/ 	.word	0x00000ab0
        /*0268*/ 	.word	0x000000ff
        /*026c*/ 	.word	0x000000b8
        /*0270*/ 	.short	0x0100
        /*0272*/ 	.byte	0x06
	.zero		1


	//   ....[24]....
        /*0274*/ 	.word	0x00000be0
        /*0278*/ 	.word	0x000000ff
        /*027c*/ 	.word	0x000000c0
        /*0280*/ 	.short	0x0100
        /*0282*/ 	.byte	0x04
	.zero		1


	//   ....[25]....
        /*0284*/ 	.word	0x00000bf0
        /*0288*/ 	.word	0x000000ff
        /*028c*/ 	.word	0x000000e0
        /*0290*/ 	.short	0x0100
        /*0292*/ 	.byte	0x04
	.zero		1


	//   ....[26]....
        /*0294*/ 	.word	0x00000c00
        /*0298*/ 	.word	0x000000ff
        /*029c*/ 	.word	0x000000c8
        /*02a0*/ 	.short	0x0100
        /*02a2*/ 	.byte	0x04
	.zero		1


	//   ....[27]....
        /*02a4*/ 	.word	0x00000c10
        /*02a8*/ 	.word	0x000000ff
        /*02ac*/ 	.word	0x000000e8
        /*02b0*/ 	.short	0x0100
        /*02b2*/ 	.byte	0x04
	.zero		1


	//   ....[28]....
        /*02b4*/ 	.word	0x00000c20
        /*02b8*/ 	.word	0x000000ff
        /*02bc*/ 	.word	0x000000d0
        /*02c0*/ 	.short	0x0100
        /*02c2*/ 	.byte	0x04
	.zero		1


	//   ....[29]....
        /*02c4*/ 	.word	0x00000c30
        /*02c8*/ 	.word	0x000000ff
        /*02cc*/ 	.word	0x000000f0
        /*02d0*/ 	.short	0x0100
        /*02d2*/ 	.byte	0x04
	.zero		1


	//   ....[30]....
        /*02d4*/ 	.word	0x00000c40
        /*02d8*/ 	.word	0x000000ff
        /*02dc*/ 	.word	0x000000d8
        /*02e0*/ 	.short	0x0100
        /*02e2*/ 	.byte	0x04
	.zero		1


	//   ....[31]....
        /*02e4*/ 	.word	0x00000c50
        /*02e8*/ 	.word	0x000000ff
        /*02ec*/ 	.word	0x000000f8
        /*02f0*/ 	.short	0x0100
        /*02f2*/ 	.byte	0x04
	.zero		1


	//   ....[32]....
        /*02f4*/ 	.word	0x00000d40
        /*02f8*/ 	.word	0x000000ff
        /*02fc*/ 	.word	0x00000100
        /*0300*/ 	.short	0x0100
        /*0302*/ 	.byte	0x04
	.zero		1


	//   ....[33]....
        /*0304*/ 	.word	0x00000d50
        /*0308*/ 	.word	0x000000ff
        /*030c*/ 	.word	0x00000110
        /*0310*/ 	.short	0x0100
        /*0312*/ 	.byte	0x04
	.zero		1


	//   ....[34]....
        /*0314*/ 	.word	0x00000d60
        /*0318*/ 	.word	0x000000ff
        /*031c*/ 	.word	0x00000108
        /*0320*/ 	.short	0x0100
        /*0322*/ 	.byte	0x04
	.zero		1


	//   ....[35]....
        /*0324*/ 	.word	0x00000d70
        /*0328*/ 	.word	0x000000ff
        /*032c*/ 	.word	0x00000118
        /*0330*/ 	.short	0x0100
        /*0332*/ 	.byte	0x04
	.zero		1


	//   ....[36]....
        /*0334*/ 	.word	0x00001a10
        /*0338*/ 	.word	0x00000000
        /*033c*/ 	.word	0x00000110
        /*0340*/ 	.short	0x010a
        /*0342*/ 	.byte	0xff
	.zero		1


	//   ....[37]....
        /*0344*/ 	.word	0x00001a40
        /*0348*/ 	.word	0x00000000
        /*034c*/ 	.word	0x00000100
        /*0350*/ 	.short	0x0101
        /*0352*/ 	.byte	0xff
	.zero		1


	//   ....[38]....
        /*0354*/ 	.word	0x00001b20
        /*0358*/ 	.word	0x000000ff
        /*035c*/ 	.word	0x00000030
        /*0360*/ 	.short	0x010a
        /*0362*/ 	.byte	0x04
	.zero		1


	//   ....[39]....
        /*0364*/ 	.word	0x00001ba0
        /*0368*/ 	.word	0x000000ff
        /*036c*/ 	.word	0x00000030
        /*0370*/ 	.short	0x010a
        /*0372*/ 	.byte	0x21
	.zero		1


	//   ....[40]....
        /*0374*/ 	.word	0x00001ce0
        /*0378*/ 	.word	0x000000ff
        /*037c*/ 	.word	0x00000030
        /*0380*/ 	.short	0x010a
        /*0382*/ 	.byte	0x04
	.zero		1


	//   ....[41]....
        /*0384*/ 	.word	0x00001fa0
        /*0388*/ 	.word	0x000000ff
        /*038c*/ 	.word	0x00000098
        /*0390*/ 	.short	0x0101
        /*0392*/ 	.byte	0x15
	.zero		1


	//   ....[42]....
        /*0394*/ 	.word	0x00001fc0
        /*0398*/ 	.word	0x000000ff
        /*039c*/ 	.word	0x00000030
        /*03a0*/ 	.short	0x010a
        /*03a2*/ 	.byte	0x04
	.zero		1


	//   ....[43]....
        /*03a4*/ 	.word	0x00002040
        /*03a8*/ 	.word	0x000000ff
        /*03ac*/ 	.word	0x00000030
        /*03b0*/ 	.short	0x010a
        /*03b2*/ 	.byte	0x21
	.zero		1


	//   ....[44]....
        /*03b4*/ 	.word	0x00002180
        /*03b8*/ 	.word	0x000000ff
        /*03bc*/ 	.word	0x00000030
        /*03c0*/ 	.short	0x010a
        /*03c2*/ 	.byte	0x04
	.zero		1


	//   ....[45]....
        /*03c4*/ 	.word	0x00002450
        /*03c8*/ 	.word	0x00000003
        /*03cc*/ 	.word	0x000000a0
        /*03d0*/ 	.short	0x010a
        /*03d2*/ 	.byte	0xff
	.zero		1


	//   ....[46]....
        /*03d4*/ 	.word	0x000025a0
        /*03d8*/ 	.word	0x00000000
        /*03dc*/ 	.word	0x00000000
        /*03e0*/ 	.short	0x0101
        /*03e2*/ 	.byte	0xff
	.zero		1


	//   ....[47]....
        /*03e4*/ 	.word	0x00002b60
        /*03e8*/ 	.word	0x000000ff
        /*03ec*/ 	.word	0x00000000
        /*03f0*/ 	.short	0x010a
        /*03f2*/ 	.byte	0x04
	.zero		1


	//   ....[48]....
        /*03f4*/ 	.word	0x00002bf0
        /*03f8*/ 	.word	0x000000ff
        /*03fc*/ 	.word	0x00000000
        /*0400*/ 	.short	0x010a
        /*0402*/ 	.byte	0x05
	.zero		1


	//   ....[49]....
        /*0404*/ 	.word	0x00002c80
        /*0408*/ 	.word	0x000000ff
        /*040c*/ 	.word	0x00000000
        /*0410*/ 	.short	0x010a
        /*0412*/ 	.byte	0x05
	.zero		1


	//   ....[50]....
        /*0414*/ 	.word	0x00002d10
        /*0418*/ 	.word	0x000000ff
        /*041c*/ 	.word	0x00000000
        /*0420*/ 	.short	0x010a
        /*0422*/ 	.byte	0x05
	.zero		1


	//   ....[51]....
        /*0424*/ 	.word	0x00002da0
        /*0428*/ 	.word	0x000000ff
        /*042c*/ 	.word	0x00000000
        /*0430*/ 	.short	0x010a
        /*0432*/ 	.byte	0x05
	.zero		1


	//   ....[52]....
        /*0434*/ 	.word	0x00002e40
        /*0438*/ 	.word	0x00000000
        /*043c*/ 	.word	0x00000000
        /*0440*/ 	.short	0x010a
        /*0442*/ 	.byte	0xff
	.zero		1


	//   ....[53]....
        /*0444*/ 	.word	0x00002f60
        /*0448*/ 	.word	0x00000002
        /*044c*/ 	.word	0x00000100
        /*0450*/ 	.short	0x010a
        /*0452*/ 	.byte	0xff
	.zero		1


	//   ....[54]....
        /*0454*/ 	.word	0x00002fd0
        /*0458*/ 	.word	0x00000002
        /*045c*/ 	.word	0x00000000
        /*0460*/ 	.short	0x0101
        /*0462*/ 	.byte	0xff
	.zero		1


	//   ....[55]....
        /*0464*/ 	.word	0x00002ff0
        /*0468*/ 	.word	0x000000ff
        /*046c*/ 	.word	0x000000b0
        /*0470*/ 	.short	0x010a
        /*0472*/ 	.byte	0x04
	.zero		1


	//   ....[56]....
        /*0474*/ 	.word	0x00003110
        /*0478*/ 	.word	0x00000002
        /*047c*/ 	.word	0x000000a0
        /*0480*/ 	.short	0x010a
        /*0482*/ 	.byte	0xff
	.zero		1


	//   ....[57]....
        /*0484*/ 	.word	0x00003210
        /*0488*/ 	.word	0x00000002
        /*048c*/ 	.word	0x00000000
        /*0490*/ 	.short	0x0101
        /*0492*/ 	.byte	0xff
	.zero		1


	//   ....[58]....
        /*0494*/ 	.word	0x000032a0
        /*0498*/ 	.word	0x000000ff
        /*049c*/ 	.word	0x000000b0
        /*04a0*/ 	.short	0x0106
        /*04a2*/ 	.byte	0x04
	.zero		1


	//   ....[59]....
        /*04a4*/ 	.word	0x000032c0
        /*04a8*/ 	.word	0x000000ff
        /*04ac*/ 	.word	0x000000b0
        /*04b0*/ 	.short	0x010a
        /*04b2*/ 	.byte	0x04
	.zero		1


	//   ....[60]....
        /*04b4*/ 	.word	0x00003350
        /*04b8*/ 	.word	0x000000ff
        /*04bc*/ 	.word	0x000000b0
        /*04c0*/ 	.short	0x0106
        /*04c2*/ 	.byte	0x07
	.zero		1


	//   ....[61]....
        /*04c4*/ 	.word	0x00003390
        /*04c8*/ 	.word	0x00000000
        /*04cc*/ 	.word	0x000000b0
        /*04d0*/ 	.short	0x010a
        /*04d2*/ 	.byte	0xff
	.zero		1


	//   ....[62]....
        /*04d4*/ 	.word	0x00003960
        /*04d8*/ 	.word	0x00000000
        /*04dc*/ 	.word	0x000000a0
        /*04e0*/ 	.short	0x010a
        /*04e2*/ 	.byte	0xff
	.zero		1


	//   ....[63]....
        /*04e4*/ 	.word	0x00003a60
        /*04e8*/ 	.word	0x00000003
        /*04ec*/ 	.word	0x00000000
        /*04f0*/ 	.short	0x0101
        /*04f2*/ 	.byte	0xff
	.zero		1


	//   ....[64]....
        /*04f4*/ 	.word	0x00003a70
        /*04f8*/ 	.word	0x000000ff
        /*04fc*/ 	.word	0x00000000
        /*0500*/ 	.short	0x010a
        /*0502*/ 	.byte	0x04
	.zero		1


	//   ....[65]....
        /*0504*/ 	.word	0x00003af0
        /*0508*/ 	.word	0x000000ff
        /*050c*/ 	.word	0x000000e0
        /*0510*/ 	.short	0x010a
        /*0512*/ 	.byte	0x2e
	.zero		1


	//   ....[66]....
        /*0514*/ 	.word	0x00003bd0
        /*0518*/ 	.word	0x000000ff
        /*051c*/ 	.word	0x00000000
        /*0520*/ 	.short	0x010a
        /*0522*/ 	.byte	0x07
	.zero		1


	//   ....[67]....
        /*0524*/ 	.word	0x00003d10
        /*0528*/ 	.word	0x000000ff
        /*052c*/ 	.word	0x00000000
        /*0530*/ 	.short	0x010a
        /*0532*/ 	.byte	0x04
	.zero		1


	//   ....[68]....
        /*0534*/ 	.word	0x000040e0
        /*0538*/ 	.word	0x000000ff
        /*053c*/ 	.word	0x00000000
        /*0540*/ 	.short	0x010a
        /*0542*/ 	.byte	0x04
	.zero		1


	//   ....[69]....
        /*0544*/ 	.word	0x00004170
        /*0548*/ 	.word	0x000000ff
        /*054c*/ 	.word	0x00000000
        /*0550*/ 	.short	0x010a
        /*0552*/ 	.byte	0x05
	.zero		1


	//   ....[70]....
        /*0554*/ 	.word	0x00004200
        /*0558*/ 	.word	0x000000ff
        /*055c*/ 	.word	0x00000000
        /*0560*/ 	.short	0x010a
        /*0562*/ 	.byte	0x05
	.zero		1


	//   ....[71]....
        /*0564*/ 	.word	0x00004290
        /*0568*/ 	.word	0x000000ff
        /*056c*/ 	.word	0x00000000
        /*0570*/ 	.short	0x010a
        /*0572*/ 	.byte	0x04
	.zero		1


	//   ....[72]....
        /*0574*/ 	.word	0x00004720
        /*0578*/ 	.word	0x0000000c
        /*057c*/ 	.word	0x000000a0
        /*0580*/ 	.short	0x010a
        /*0582*/ 	.byte	0xff
	.zero		1


	//   ....[73]....
        /*0584*/ 	.word	0x00004890
        /*0588*/ 	.word	0x00000000
        /*058c*/ 	.word	0x00000000
        /*0590*/ 	.short	0x0101
        /*0592*/ 	.byte	0xff
	.zero		1


	//   ....[74]....
        /*0594*/ 	.word	0x00004d10
        /*0598*/ 	.word	0x000000ff
        /*059c*/ 	.word	0x00000098
        /*05a0*/ 	.short	0x010a
        /*05a2*/ 	.byte	0x18
	.zero		1


	//   ....[75]....
        /*05a4*/ 	.word	0x00004ed0
        /*05a8*/ 	.word	0x000000ff
        /*05ac*/ 	.word	0x00000078
        /*05b0*/ 	.short	0x010a
        /*05b2*/ 	.byte	0x04
	.zero		1


	//   ....[76]....
        /*05b4*/ 	.word	0x000050a0
        /*05b8*/ 	.word	0x000000ff
        /*05bc*/ 	.word	0x00000060
        /*05c0*/ 	.short	0x010b
        /*05c2*/ 	.byte	0x04
	.zero		1


	//   ....[77]....
        /*05c4*/ 	.word	0x000050b0
        /*05c8*/ 	.word	0x000000ff
        /*05cc*/ 	.word	0x00000000
        /*05d0*/ 	.short	0x0101
        /*05d2*/ 	.byte	0x14
	.zero		1


	//   ....[78]....
        /*05d4*/ 	.word	0x000050c0
        /*05d8*/ 	.word	0x000000ff
        /*05dc*/ 	.word	0x00000078
        /*05e0*/ 	.short	0x010a
        /*05e2*/ 	.byte	0x05
	.zero		1


	//   ....[79]....
        /*05e4*/ 	.word	0x000052b0
        /*05e8*/ 	.word	0x000000ff
        /*05ec*/ 	.word	0x00000060
        /*05f0*/ 	.short	0x010b
        /*05f2*/ 	.byte	0x05
	.zero		1


	//   ....[80]....
        /*05f4*/ 	.word	0x000052c0
        /*05f8*/ 	.word	0x000000ff
        /*05fc*/ 	.word	0x00000000
        /*0600*/ 	.short	0x0101
        /*0602*/ 	.byte	0x04
	.zero		1


	//   ....[81]....
        /*0604*/ 	.word	0x00005360
        /*0608*/ 	.word	0x000000ff
        /*060c*/ 	.word	0x00000000
        /*0610*/ 	.short	0x010a
        /*0612*/ 	.byte	0x04
	.zero		1


	//   ....[82]....
        /*0614*/ 	.word	0x000053f0
        /*0618*/ 	.word	0x000000ff
        /*061c*/ 	.word	0x00000000
        /*0620*/ 	.short	0x010a
        /*0622*/ 	.byte	0x05
	.zero		1


	//   ....[83]....
        /*0624*/ 	.word	0x00005490
        /*0628*/ 	.word	0x00000000
        /*062c*/ 	.word	0x00000000
        /*0630*/ 	.short	0x010a
        /*0632*/ 	.byte	0xff
	.zero		1


	//   ....[84]....
        /*0634*/ 	.word	0x00005800
        /*0638*/ 	.word	0x00000000
        /*063c*/ 	.word	0x000000a0
        /*0640*/ 	.short	0x010a
        /*0642*/ 	.byte	0xff
	.zero		1


	//   ....[85]....
        /*0644*/ 	.word	0x000058d0
        /*0648*/ 	.word	0x00000000
        /*064c*/ 	.word	0x00000000
        /*0650*/ 	.short	0x0101
        /*0652*/ 	.byte	0xff
	.zero		1


	//   ....[86]....
        /*0654*/ 	.word	0x00006520
        /*0658*/ 	.word	0x00000002
        /*065c*/ 	.word	0x00000060
        /*0660*/ 	.short	0x010a
        /*0662*/ 	.byte	0xff
	.zero		1


	//   ....[87]....
        /*0664*/ 	.word	0x00006560
        /*0668*/ 	.word	0x00000047
        /*066c*/ 	.word	0x000000c0
        /*0670*/ 	.short	0x010a
        /*0672*/ 	.byte	0xff
	.zero		1


	//   ....[88]....
        /*0674*/ 	.word	0x00006650
        /*0678*/ 	.word	0x00000002
        /*067c*/ 	.word	0x00000060
        /*0680*/ 	.short	0x010a
        /*0682*/ 	.byte	0xff
	.zero		1


	//   ....[89]....
        /*0684*/ 	.word	0x00006880
        /*0688*/ 	.word	0x00000047
        /*068c*/ 	.word	0x000000c0
        /*0690*/ 	.short	0x010a
        /*0692*/ 	.byte	0xff
	.zero		1


	//   ....[90]....
        /*0694*/ 	.word	0x00007120
        /*0698*/ 	.word	0x00000000
        /*069c*/ 	.word	0x00000000
        /*06a0*/ 	.short	0x0101
        /*06a2*/ 	.byte	0xff
	.zero		1


	//   ....[91]....
        /*06a4*/ 	.word	0x00007130
        /*06a8*/ 	.word	0x00000002
        /*06ac*/ 	.word	0x00000060
        /*06b0*/ 	.short	0x010a
        /*06b2*/ 	.byte	0xff
	.zero		1


	//   ....[92]....
        /*06b4*/ 	.word	0x00007200
        /*06b8*/ 	.word	0x00000002
        /*06bc*/ 	.word	0x00000060
        /*06c0*/ 	.short	0x010a
        /*06c2*/ 	.byte	0xff
	.zero		1


	//   ....[93]....
        /*06c4*/ 	.word	0x00007800
        /*06c8*/ 	.word	0x000000ff
        /*06cc*/ 	.word	0x00000000
        /*06d0*/ 	.short	0x0101
        /*06d2*/ 	.byte	0x04
	.zero		1


	//   ....[94]....
        /*06d4*/ 	.word	0x00007bf0
        /*06d8*/ 	.word	0x00000000
        /*06dc*/ 	.word	0x00000000
        /*06e0*/ 	.short	0x0101
        /*06e2*/ 	.byte	0xff
	.zero		1


	//   ....[95]....
        /*06e4*/ 	.word	0x00007ea0
        /*06e8*/ 	.word	0x000000ff
        /*06ec*/ 	.word	0x00000000
        /*06f0*/ 	.short	0x0101
        /*06f2*/ 	.byte	0x04
	.zero		1


	//   ....[96]....
        /*06f4*/ 	.word	0x00007ec0
        /*06f8*/ 	.word	0x00000000
        /*06fc*/ 	.word	0x00000110
        /*0700*/ 	.short	0x010a
        /*0702*/ 	.byte	0xff
	.zero		1


	//   ....[97]....
        /*0704*/ 	.word	0x00007f20
        /*0708*/ 	.word	0x00000000
        /*070c*/ 	.word	0x00000030
        /*0710*/ 	.short	0x010a
        /*0712*/ 	.byte	0xff
	.zero		1


	//   ....[98]....
        /*0714*/ 	.word	0x00007f80
        /*0718*/ 	.word	0x00000000
        /*071c*/ 	.word	0x00000030
        /*0720*/ 	.short	0x010a
        /*0722*/ 	.byte	0xff
	.zero		1


	//   ....[99]....
        /*0724*/ 	.word	0x00007fd0
        /*0728*/ 	.word	0x00000003
        /*072c*/ 	.word	0x000000a0
        /*0730*/ 	.short	0x010a
        /*0732*/ 	.byte	0xff
	.zero		1


	//   ....[100]....
        /*0734*/ 	.word	0x00008030
        /*0738*/ 	.word	0x00000000
        /*073c*/ 	.word	0x00000000
        /*0740*/ 	.short	0x010a
        /*0742*/ 	.byte	0xff
	.zero		1


	//   ....[101]....
        /*0744*/ 	.word	0x00008090
        /*0748*/ 	.word	0x00000000
        /*074c*/ 	.word	0x00000000
        /*0750*/ 	.short	0x010a
        /*0752*/ 	.byte	0xff
	.zero		1


	//   ....[102]....
        /*0754*/ 	.word	0x000080f0
        /*0758*/ 	.word	0x00000000
        /*075c*/ 	.word	0x00000000
        /*0760*/ 	.short	0x010a
        /*0762*/ 	.byte	0xff
	.zero		1


	//   ....[103]....
        /*0764*/ 	.word	0x00008150
        /*0768*/ 	.word	0x00000000
        /*076c*/ 	.word	0x00000000
        /*0770*/ 	.short	0x010a
        /*0772*/ 	.byte	0xff
	.zero		1


	//   ....[104]....
        /*0774*/ 	.word	0x000081b0
        /*0778*/ 	.word	0x00000000
        /*077c*/ 	.word	0x00000000
        /*0780*/ 	.short	0x010a
        /*0782*/ 	.byte	0xff
	.zero		1


	//   ....[105]....
        /*0784*/ 	.word	0x00008200
        /*0788*/ 	.word	0x00000002
        /*078c*/ 	.word	0x00000100
        /*0790*/ 	.short	0x010a
        /*0792*/ 	.byte	0xff
	.zero		1


	//   ....[106]....
        /*0794*/ 	.word	0x00008260
        /*0798*/ 	.word	0x00000002
        /*079c*/ 	.word	0x000000b0
        /*07a0*/ 	.short	0x010a
        /*07a2*/ 	.byte	0xff
	.zero		1


	//   ....[107]....
        /*07a4*/ 	.word	0x000082b0
        /*07a8*/ 	.word	0x00000002
        /*07ac*/ 	.word	0x000000a0
        /*07b0*/ 	.short	0x010a
        /*07b2*/ 	.byte	0xff
	.zero		1


	//   ....[108]....
        /*07b4*/ 	.word	0x00008310
        /*07b8*/ 	.word	0x00000000
        /*07bc*/ 	.word	0x000000b0
        /*07c0*/ 	.short	0x010a
        /*07c2*/ 	.byte	0xff
	.zero		1


	//   ....[109]....
        /*07c4*/ 	.word	0x00008360
        /*07c8*/ 	.word	0x00000000
        /*07cc*/ 	.word	0x000000a0
        /*07d0*/ 	.short	0x010a
        /*07d2*/ 	.byte	0xff
	.zero		1


	//   ....[110]....
        /*07d4*/ 	.word	0x000083c0
        /*07d8*/ 	.word	0x00000002
        /*07dc*/ 	.word	0x000000e0
        /*07e0*/ 	.short	0x010a
        /*07e2*/ 	.byte	0xff
	.zero		1


	//   ....[111]....
        /*07e4*/ 	.word	0x00008420
        /*07e8*/ 	.word	0x00000000
        /*07ec*/ 	.word	0x00000000
        /*07f0*/ 	.short	0x010a
        /*07f2*/ 	.byte	0xff
	.zero		1


	//   ....[112]....
        /*07f4*/ 	.word	0x00008480
        /*07f8*/ 	.word	0x00000000
        /*07fc*/ 	.word	0x00000000
        /*0800*/ 	.short	0x010a
        /*0802*/ 	.byte	0xff
	.zero		1


	//   ....[113]....
        /*0804*/ 	.word	0x000084e0
        /*0808*/ 	.word	0x00000000
        /*080c*/ 	.word	0x00000000
        /*0810*/ 	.short	0x010a
        /*0812*/ 	.byte	0xff
	.zero		1


	//   ....[114]....
        /*0814*/ 	.word	0x00008540
        /*0818*/ 	.word	0x00000000
        /*081c*/ 	.word	0x00000000
        /*0820*/ 	.short	0x010a
        /*0822*/ 	.byte	0xff
	.zero		1


	//   ....[115]....
        /*0824*/ 	.word	0x000085a0
        /*0828*/ 	.word	0x00000000
        /*082c*/ 	.word	0x00000000
        /*0830*/ 	.short	0x010a
        /*0832*/ 	.byte	0xff
	.zero		1


	//   ....[116]....
        /*0834*/ 	.word	0x000085f0
        /*0838*/ 	.word	0x0000000c
        /*083c*/ 	.word	0x000000a0
        /*0840*/ 	.short	0x010a
        /*0842*/ 	.byte	0xff
	.zero		1


	//   ....[117]....
        /*0844*/ 	.word	0x00008650
        /*0848*/ 	.word	0x00000000
        /*084c*/ 	.word	0x00000098
        /*0850*/ 	.short	0x010a
        /*0852*/ 	.byte	0xff
	.zero		1


	//   ....[118]....
        /*0854*/ 	.word	0x000086b0
        /*0858*/ 	.word	0x00000000
        /*085c*/ 	.word	0x00000078
        /*0860*/ 	.short	0x010a
        /*0862*/ 	.byte	0xff
	.zero		1


	//   ....[119]....
        /*0864*/ 	.word	0x00008710
        /*0868*/ 	.word	0x00000006
        /*086c*/ 	.word	0x00000078
        /*0870*/ 	.short	0x010a
        /*0872*/ 	.byte	0xff
	.zero		1


	//   ....[120]....
        /*0874*/ 	.word	0x00008770
        /*0878*/ 	.word	0x00000000
        /*087c*/ 	.word	0x00000000
        /*0880*/ 	.short	0x010a
        /*0882*/ 	.byte	0xff
	.zero		1


	//   ....[121]....
        /*0884*/ 	.word	0x000087d0
        /*0888*/ 	.word	0x00000000
        /*088c*/ 	.word	0x00000000
        /*0890*/ 	.short	0x010a
        /*0892*/ 	.byte	0xff
	.zero		1


	//   ....[122]....
        /*0894*/ 	.word	0x00008820
        /*0898*/ 	.word	0x00000000
        /*089c*/ 	.word	0x000000a0
        /*08a0*/ 	.short	0x010a
        /*08a2*/ 	.byte	0xff
	.zero		1


	//   ....[123]....
        /*08a4*/ 	.word	0x00008870
        /*08a8*/ 	.word	0x00000002
        /*08ac*/ 	.word	0x00000060
        /*08b0*/ 	.short	0x010a
        /*08b2*/ 	.byte	0xff
	.zero		1


	//   ....[124]....
        /*08b4*/ 	.word	0x000088c0
        /*08b8*/ 	.word	0x00000047
        /*08bc*/ 	.word	0x000000c0
        /*08c0*/ 	.short	0x010a
        /*08c2*/ 	.byte	0xff
	.zero		1


	//   ....[125]....
        /*08c4*/ 	.word	0x00008910
        /*08c8*/ 	.word	0x00000002
        /*08cc*/ 	.word	0x00000060
        /*08d0*/ 	.short	0x010a
        /*08d2*/ 	.byte	0xff
	.zero		1


	//----- nvinfo : EIATTR_NUM_MBARRIERS
	.align		4
.L_47:
        /*08d4*/ 	.byte	0x03, 0x38
        /*08d6*/ 	.short	0x0024


	//----- nvinfo : EIATTR_EXIT_INSTR_OFFSETS
	.align		4
        /*08d8*/ 	.byte	0x04, 0x1c
        /*08da*/ 	.short	(.L_49 - .L_48)


	//   ....[0]....
.L_48:
        /*08dc*/ 	.word	0x00002e70


	//   ....[1]....
        /*08e0*/ 	.word	0x00003360


	//   ....[2]....
        /*08e4*/ 	.word	0x000033c0


	//   ....[3]....
        /*08e8*/ 	.word	0x000044f0


	//   ....[4]....
        /*08ec*/ 	.word	0x000054c0


	//   ....[5]....
        /*08f0*/ 	.word	0x00005500


	//   ....[6]....
        /*08f4*/ 	.word	0x00007d90


	//   ....[7]....
        /*08f8*/ 	.word	0x00007e10


	//   ....[8]....
        /*08fc*/ 	.word	0x00007e40


	//   ....[9]....
        /*0900*/ 	.word	0x00007eb0


	//----- nvinfo : EIATTR_MAX_THREADS
	.align		4
.L_49:
        /*0904*/ 	.byte	0x04, 0x05
        /*0906*/ 	.short	(.L_51 - .L_50)
.L_50:
        /*0908*/ 	.word	0x00000100
        /*090c*/ 	.word	0x00000001
        /*0910*/ 	.word	0x00000001


	//----- nvinfo : EIATTR_CRS_STACK_SIZE
	.align		4
.L_51:
        /*0914*/ 	.byte	0x04, 0x1e
        /*0916*/ 	.short	(.L_53 - .L_52)
.L_52:
        /*0918*/ 	.word	0x00000000


	//----- nvinfo : EIATTR_CBANK_PARAM_SIZE
	.align		4
.L_53:
        /*091c*/ 	.byte	0x03, 0x19
        /*091e*/ 	.short	0x0800


	//----- nvinfo : EIATTR_PARAM_CBANK
	.align		4
        /*0920*/ 	.byte	0x04, 0x0a
        /*0922*/ 	.short	(.L_55 - .L_54)
	.align		4
.L_54:
        /*0924*/ 	.word	index@(.nv.constant0._ZN7cutlass13device_kernelINS_4gemm6kernel13GemmUniversalIN4cute5tupleIJiiiiEEENS1_10collective13CollectiveMmaINS1_35MainloopSm100TmaUmmaWarpSpecializedILi6ELi2ELi4ENS5_IJNS4_1CILi2EEESB_NSA_ILi1EEEEEEEENS5_IJNSA_ILi64EEESF_SF_EEENS_10tfloat32_tENS5_IJlSC_lEEESH_SI_NS4_8TiledMMAINS4_8MMA_AtomIJNS4_17SM100_MMA_TF32_SSISH_SH_fLi64ELi64ELNS4_4UMMA5MajorE0ELSN_0ELNSM_7ScaleInE0ELSO_0EEEEEENS4_6LayoutINS5_IJSC_SC_SC_EEENS5_IJNSA_ILi0EEEST_ST_EEEEENS5_IJNS4_10UnderscoreESW_SW_EEEEENS4_23SM90_TMA_LOAD_MULTICASTENS4_14ComposedLayoutINS4_7SwizzleILi3ELi4ELi3EEENS4_18smem_ptr_flag_bitsILi32EEENSR_INS5_IJNSA_ILi8EEENSA_ILi32EEEEEENS5_IJS16_SC_EEEEEEEvNS4_8identityESZ_S1A_vS1B_EENS_8epilogue10collective18CollectiveEpilogueINS1D_23Sm100TmaWarpSpecializedILi3ELi2ELi16ELb1ELb0EEEJSG_NS5_IJNSR_ISF_SC_EENSR_IS16_SC_EEEEESH_SI_SH_SI_NS1D_6fusion15FusionCallbacksIS1H_NS1L_17LinearCombinationISH_fSH_fLNS_15FloatRoundStyleE2EEESG_S1K_JEEENS4_5SM1004TMEM4LOAD26SM100_TMEM_LOAD_16dp128b8xENS4_13SM90_TMA_LOADES1A_NS4_17SM75_U32x4_LDSM_NENS4_14SM90_TMA_STOREES1A_NS4_17SM90_U32x4_STSM_NENS4_39AutoVectorizingCopyWithAssumedAlignmentILi128EEEEEEvvEEEEvNT_6ParamsE)
        /*0928*/ 	.short	0x0380
        /*092a*/ 	.short	0x0800


	//----- nvinfo : EIATTR_SW_WAR
	.align		4
.L_55:
        /*092c*/ 	.byte	0x04, 0x36
        /*092e*/ 	.short	(.L_57 - .L_56)
.L_56:
        /*0930*/ 	.word	0x00000008
.L_57:


//--------------------- .nv.callgraph             --------------------------
	.section	.nv.callgraph,"",@"SHT_CUDA_CALLGRAPH"
	.align	4
	.sectionentsize	8
	.align		4
        /*0000*/ 	.word	0x00000000
	.align		4
        /*0004*/ 	.word	0xffffffff
	.align		4
        /*0008*/ 	.word	index@(_ZN7cutlass13device_kernelINS_4gemm6kernel13GemmUniversalIN4cute5tupleIJiiiiEEENS1_10collective13CollectiveMmaINS1_35MainloopSm100TmaUmmaWarpSpecializedILi6ELi2ELi4ENS5_IJNS4_1CILi2EEESB_NSA_ILi1EEEEEEEENS5_IJNSA_ILi64EEESF_SF_EEENS_10tfloat32_tENS5_IJlSC_lEEESH_SI_NS4_8TiledMMAINS4_8MMA_AtomIJNS4_17SM100_MMA_TF32_SSISH_SH_fLi64ELi64ELNS4_4UMMA5MajorE0ELSN_0ELNSM_7ScaleInE0ELSO_0EEEEEENS4_6LayoutINS5_IJSC_SC_SC_EEENS5_IJNSA_ILi0EEEST_ST_EEEEENS5_IJNS4_10UnderscoreESW_SW_EEEEENS4_23SM90_TMA_LOAD_MULTICASTENS4_14ComposedLayoutINS4_7SwizzleILi3ELi4ELi3EEENS4_18smem_ptr_flag_bitsILi32EEENSR_INS5_IJNSA_ILi8EEENSA_ILi32EEEEEENS5_IJS16_SC_EEEEEEEvNS4_8identityESZ_S1A_vS1B_EENS_8epilogue10collective18CollectiveEpilogueINS1D_23Sm100TmaWarpSpecializedILi3ELi2ELi16ELb1ELb0EEEJSG_NS5_IJNSR_ISF_SC_EENSR_IS16_SC_EEEEESH_SI_SH_SI_NS1D_6fusion15FusionCallbacksIS1H_NS1L_17LinearCombinationISH_fSH_fLNS_15FloatRoundStyleE2EEESG_S1K_JEEENS4_5SM1004TMEM4LOAD26SM100_TMEM_LOAD_16dp128b8xENS4_13SM90_TMA_LOADES1A_NS4_17SM75_U32x4_LDSM_NENS4_14SM90_TMA_STOREES1A_NS4_17SM90_U32x4_STSM_NENS4_39AutoVectorizingCopyWithAssumedAlignmentILi128EEEEEEvvEEEEvNT_6ParamsE)
	.align		4
        /*000c*/ 	.word	index@(__assertfail)
	.align		4
        /*0010*/ 	.word	0x00000000
	.align		4
        /*0014*/ 	.word	0xfffffffe
	.align		4
        /*0018*/ 	.word	0x00000000
	.align		4
        /*001c*/ 	.word	0xfffffffd
	.align		4
        /*0020*/ 	.word	0x00000000
	.align		4
        /*0024*/ 	.word	0xfffffffc


//--------------------- .nv.constant4             --------------------------
	.section	.nv.constant4,"a",@progbits
	.align	8
	.align		8
.nv.constant4:
        /*0000*/ 	.dword	__assertfail
	.align		8
        /*0008*/ 	.dword	__unnamed_1
	.align		8
        /*0010*/ 	.dword	__unnamed_2
	.align		8
        /*0018*/ 	.dword	_ZN40_INTERNAL_d7e39394_4_k_cu_eadb6780_110494cuda3std3__45__cpo5beginE
	.align		8
        /*0020*/ 	.dword	_ZN40_INTERNAL_d7e39394_4_k_cu_eadb6780_110494cuda3std3__45__cpo3endE
	.align		8
        /*0028*/ 	.dword	_ZN40_INTERNAL_d7e39394_4_k_cu_eadb6780_110494cuda3std3__45__cpo6cbeginE
	.align		8
        /*0030*/ 	.dword	_ZN40_INTERNAL_d7e39394_4_k_cu_eadb6780_110494cuda3std3__45__cpo4cendE
	.align		8
        /*0038*/ 	.dword	_ZN40_INTERNAL_d7e39394_4_k_cu_eadb6780_110494cuda3std3__442_GLOBAL__N__d7e39394_4_k_cu_eadb6780_110496ignoreE
	.align		8
        /*0040*/ 	.dword	_ZN40_INTERNAL_d7e39394_4_k_cu_eadb6780_110494cuda3std3__419piecewise_constructE
	.align		8
        /*0048*/ 	.dword	_ZN40_INTERNAL_d7e39394_4_k_cu_eadb6780_110494cuda3std3__48in_placeE
	.align		8
        /*0050*/ 	.dword	_ZN40_INTERNAL_d7e39394_4_k_cu_eadb6780_110494cuda3std6ranges3__45__cpo4swapE
	.align		8
        /*0058*/ 	.dword	_ZN40_INTERNAL_d7e39394_4_k_cu_eadb6780_110494cuda3std6ranges3__45__cpo9iter_moveE
	.align		8
        /*0060*/ 	.dword	_ZN40_INTERNAL_d7e39394_4_k_cu_eadb6780_110494cute7productE
	.align		8
        /*0068*/ 	.dword	_ZN40_INTERNAL_d7e39394_4_k_cu_eadb6780_110494cute1_E
	.align		8
        /*0070*/ 	.dword	$str$25
	.align		8
        /*0078*/ 	.dword	$str$26
	.align		8
        /*0080*/ 	.dword	$str$27
	.align		8
        /*0088*/ 	.dword	$str$28


//--------------------- .text._ZN7cutlass13device_kernelINS_4gemm6kernel13GemmUniversalIN4cute5tupleIJiiiiEEENS1_10collective13CollectiveMmaINS1_35MainloopSm100TmaUmmaWarpSpecializedILi6ELi2ELi4ENS5_IJNS4_1CILi2EEESB_NSA_ILi1EEEEEEEENS5_IJNSA_ILi64EEESF_SF_EEENS_10tfloat32_tENS5_IJlSC_lEEESH_SI_NS4_8TiledMMAINS4_8MMA_AtomIJNS4_17SM100_MMA_TF32_SSISH_SH_fLi64ELi64ELNS4_4UMMA5MajorE0ELSN_0ELNSM_7ScaleInE0ELSO_0EEEEEENS4_6LayoutINS5_IJSC_SC_SC_EEENS5_IJNSA_ILi0EEEST_ST_EEEEENS5_IJNS4_10UnderscoreESW_SW_EEEEENS4_23SM90_TMA_LOAD_MULTICASTENS4_14ComposedLayoutINS4_7SwizzleILi3ELi4ELi3EEENS4_18smem_ptr_flag_bitsILi32EEENSR_INS5_IJNSA_ILi8EEENSA_ILi32EEEEEENS5_IJS16_SC_EEEEEEEvNS4_8identityESZ_S1A_vS1B_EENS_8epilogue10collective18CollectiveEpilogueINS1D_23Sm100TmaWarpSpecializedILi3ELi2ELi16ELb1ELb0EEEJSG_NS5_IJNSR_ISF_SC_EENSR_IS16_SC_EEEEESH_SI_SH_SI_NS1D_6fusion15FusionCallbacksIS1H_NS1L_17LinearCombinationISH_fSH_fLNS_15FloatRoundStyleE2EEESG_S1K_JEEENS4_5SM1004TMEM4LOAD26SM100_TMEM_LOAD_16dp128b8xENS4_13SM90_TMA_LOADES1A_NS4_17SM75_U32x4_LDSM_NENS4_14SM90_TMA_STOREES1A_NS4_17SM90_U32x4_STSM_NENS4_39AutoVectorizingCopyWithAssumedAlignmentILi128EEEEEEvvEEEEvNT_6ParamsE --------------------------
	.section	.text._ZN7cutlass13device_kernelINS_4gemm6kernel13GemmUniversalIN4cute5tupleIJiiiiEEENS1_10collective13CollectiveMmaINS1_35MainloopSm100TmaUmmaWarpSpecializedILi6ELi2ELi4ENS5_IJNS4_1CILi2EEESB_NSA_ILi1EEEEEEEENS5_IJNSA_ILi64EEESF_SF_EEENS_10tfloat32_tENS5_IJlSC_lEEESH_SI_NS4_8TiledMMAINS4_8MMA_AtomIJNS4_17SM100_MMA_TF32_SSISH_SH_fLi64ELi64ELNS4_4UMMA5MajorE0ELSN_0ELNSM_7ScaleInE0ELSO_0EEEEEENS4_6LayoutINS5_IJSC_SC_SC_EEENS5_IJNSA_ILi0EEEST_ST_EEEEENS5_IJNS4_10UnderscoreESW_SW_EEEEENS4_23SM90_TMA_LOAD_MULTICASTENS4_14ComposedLayoutINS4_7SwizzleILi3ELi4ELi3EEENS4_18smem_ptr_flag_bitsILi32EEENSR_INS5_IJNSA_ILi8EEENSA_ILi32EEEEEENS5_IJS16_SC_EEEEEEEvNS4_8identityESZ_S1A_vS1B_EENS_8epilogue10collective18CollectiveEpilogueINS1D_23Sm100TmaWarpSpecializedILi3ELi2ELi16ELb1ELb0EEEJSG_NS5_IJNSR_ISF_SC_EENSR_IS16_SC_EEEEESH_SI_SH_SI_NS1D_6fusion15FusionCallbacksIS1H_NS1L_17LinearCombinationISH_fSH_fLNS_15FloatRoundStyleE2EEESG_S1K_JEEENS4_5SM1004TMEM4LOAD26SM100_TMEM_LOAD_16dp128b8xENS4_13SM90_TMA_LOADES1A_NS4_17SM75_U32x4_LDSM_NENS4_14SM90_TMA_STOREES1A_NS4_17SM90_U32x4_STSM_NENS4_39AutoVectorizingCopyWithAssumedAlignmentILi128EEEEEEvvEEEEvNT_6ParamsE,"ax",@progbits
	.align	128
.text._ZN7cutlass13device_kernelINS_4gemm6kernel13GemmUniversalIN4cute5tupleIJiiiiEEENS1_10collective13CollectiveMmaINS1_35MainloopSm100TmaUmmaWarpSpecializedILi6ELi2ELi4ENS5_IJNS4_1CILi2EEESB_NSA_ILi1EEEEEEEENS5_IJNSA_ILi64EEESF_SF_EEENS_10tfloat32_tENS5_IJlSC_lEEESH_SI_NS4_8TiledMMAINS4_8MMA_AtomIJNS4_17SM100_MMA_TF32_SSISH_SH_fLi64ELi64ELNS4_4UMMA5MajorE0ELSN_0ELNSM_7ScaleInE0ELSO_0EEEEEENS4_6LayoutINS5_IJSC_SC_SC_EEENS5_IJNSA_ILi0EEEST_ST_EEEEENS5_IJNS4_10UnderscoreESW_SW_EEEEENS4_23SM90_TMA_LOAD_MULTICASTENS4_14ComposedLayoutINS4_7SwizzleILi3ELi4ELi3EEENS4_18smem_ptr_flag_bitsILi32EEENSR_INS5_IJNSA_ILi8EEENSA_ILi32EEEEEENS5_IJS16_SC_EEEEEEEvNS4_8identityESZ_S1A_vS1B_EENS_8epilogue10collective18CollectiveEpilogueINS1D_23Sm100TmaWarpSpecializedILi3ELi2ELi16ELb1ELb0EEEJSG_NS5_IJNSR_ISF_SC_EENSR_IS16_SC_EEEEESH_SI_SH_SI_NS1D_6fusion15FusionCallbacksIS1H_NS1L_17LinearCombinationISH_fSH_fLNS_15FloatRoundStyleE2EEESG_S1K_JEEENS4_5SM1004TMEM4LOAD26SM100_TMEM_LOAD_16dp128b8xENS4_13SM90_TMA_LOADES1A_NS4_17SM75_U32x4_LDSM_NENS4_14SM90_TMA_STOREES1A_NS4_17SM90_U32x4_STSM_NENS4_39AutoVectorizingCopyWithAssumedAlignmentILi128EEEEEEvvEEEEvNT_6ParamsE:
        .type           _ZN7cutlass13device_kernelINS_4gemm6kernel13GemmUniversalIN4cute5tupleIJiiiiEEENS1_10collective13CollectiveMmaINS1_35MainloopSm100TmaUmmaWarpSpecializedILi6ELi2ELi4ENS5_IJNS4_1CILi2EEESB_NSA_ILi1EEEEEEEENS5_IJNSA_ILi64EEESF_SF_EEENS_10tfloat32_tENS5_IJlSC_lEEESH_SI_NS4_8TiledMMAINS4_8MMA_AtomIJNS4_17SM100_MMA_TF32_SSISH_SH_fLi64ELi64ELNS4_4UMMA5MajorE0ELSN_0ELNSM_7ScaleInE0ELSO_0EEEEEENS4_6LayoutINS5_IJSC_SC_SC_EEENS5_IJNSA_ILi0EEEST_ST_EEEEENS5_IJNS4_10UnderscoreESW_SW_EEEEENS4_23SM90_TMA_LOAD_MULTICASTENS4_14ComposedLayoutINS4_7SwizzleILi3ELi4ELi3EEENS4_18smem_ptr_flag_bitsILi32EEENSR_INS5_IJNSA_ILi8EEENSA_ILi32EEEEEENS5_IJS16_SC_EEEEEEEvNS4_8identityESZ_S1A_vS1B_EENS_8epilogue10collective18CollectiveEpilogueINS1D_23Sm100TmaWarpSpecializedILi3ELi2ELi16ELb1ELb0EEEJSG_NS5_IJNSR_ISF_SC_EENSR_IS16_SC_EEEEESH_SI_SH_SI_NS1D_6fusion15FusionCallbacksIS1H_NS1L_17LinearCombinationISH_fSH_fLNS_15FloatRoundStyleE2EEESG_S1K_JEEENS4_5SM1004TMEM4LOAD26SM100_TMEM_LOAD_16dp128b8xENS4_13SM90_TMA_LOADES1A_NS4_17SM75_U32x4_LDSM_NENS4_14SM90_TMA_STOREES1A_NS4_17SM90_U32x4_STSM_NENS4_39AutoVectorizingCopyWithAssumedAlignmentILi128EEEEEEvvEEEEvNT_6ParamsE,@function
        .size           _ZN7cutlass13device_kernelINS_4gemm6kernel13GemmUniversalIN4cute5tupleIJiiiiEEENS1_10collective13CollectiveMmaINS1_35MainloopSm100TmaUmmaWarpSpecializedILi6ELi2ELi4ENS5_IJNS4_1CILi2EEESB_NSA_ILi1EEEEEEEENS5_IJNSA_ILi64EEESF_SF_EEENS_10tfloat32_tENS5_IJlSC_lEEESH_SI_NS4_8TiledMMAINS4_8MMA_AtomIJNS4_17SM100_MMA_TF32_SSISH_SH_fLi64ELi64ELNS4_4UMMA5MajorE0ELSN_0ELNSM_7ScaleInE0ELSO_0EEEEEENS4_6LayoutINS5_IJSC_SC_SC_EEENS5_IJNSA_ILi0EEEST_ST_EEEEENS5_IJNS4_10UnderscoreESW_SW_EEEEENS4_23SM90_TMA_LOAD_MULTICASTENS4_14ComposedLayoutINS4_7SwizzleILi3ELi4ELi3EEENS4_18smem_ptr_flag_bitsILi32EEENSR_INS5_IJNSA_ILi8EEENSA_ILi32EEEEEENS5_IJS16_SC_EEEEEEEvNS4_8identityESZ_S1A_vS1B_EENS_8epilogue10collective18CollectiveEpilogueINS1D_23Sm100TmaWarpSpecializedILi3ELi2ELi16ELb1ELb0EEEJSG_NS5_IJNSR_ISF_SC_EENSR_IS16_SC_EEEEESH_SI_SH_SI_NS1D_6fusion15FusionCallbacksIS1H_NS1L_17LinearCombinationISH_fSH_fLNS_15FloatRoundStyleE2EEESG_S1K_JEEENS4_5SM1004TMEM4LOAD26SM100_TMEM_LOAD_16dp128b8xENS4_13SM90_TMA_LOADES1A_NS4_17SM75_U32x4_LDSM_NENS4_14SM90_TMA_STOREES1A_NS4_17SM90_U32x4_STSM_NENS4_39AutoVectorizingCopyWithAssumedAlignmentILi128EEEEEEvvEEEEvNT_6ParamsE,(.L_x_171 - _ZN7cutlass13device_kernelINS_4gemm6kernel13GemmUniversalIN4cute5tupleIJiiiiEEENS1_10collective13CollectiveMmaINS1_35MainloopSm100TmaUmmaWarpSpecializedILi6ELi2ELi4ENS5_IJNS4_1CILi2EEESB_NSA_ILi1EEEEEEEENS5_IJNSA_ILi64EEESF_SF_EEENS_10tfloat32_tENS5_IJlSC_lEEESH_SI_NS4_8TiledMMAINS4_8MMA_AtomIJNS4_17SM100_MMA_TF32_SSISH_SH_fLi64ELi64ELNS4_4UMMA5MajorE0ELSN_0ELNSM_7ScaleInE0ELSO_0EEEEEENS4_6LayoutINS5_IJSC_SC_SC_EEENS5_IJNSA_ILi0EEEST_ST_EEEEENS5_IJNS4_10UnderscoreESW_SW_EEEEENS4_23SM90_TMA_LOAD_MULTICASTENS4_14ComposedLayoutINS4_7SwizzleILi3ELi4ELi3EEENS4_18smem_ptr_flag_bitsILi32EEENSR_INS5_IJNSA_ILi8EEENSA_ILi32EEEEEENS5_IJS16_SC_EEEEEEEvNS4_8identityESZ_S1A_vS1B_EENS_8epilogue10collective18CollectiveEpilogueINS1D_23Sm100TmaWarpSpecializedILi3ELi2ELi16ELb1ELb0EEEJSG_NS5_IJNSR_ISF_SC_EENSR_IS16_SC_EEEEESH_SI_SH_SI_NS1D_6fusion15FusionCallbacksIS1H_NS1L_17LinearCombinationISH_fSH_fLNS_15FloatRoundStyleE2EEESG_S1K_JEEENS4_5SM1004TMEM4LOAD26SM100_TMEM_LOAD_16dp128b8xENS4_13SM90_TMA_LOADES1A_NS4_17SM75_U32x4_LDSM_NENS4_14SM90_TMA_STOREES1A_NS4_17SM90_U32x4_STSM_NENS4_39AutoVectorizingCopyWithAssumedAlignmentILi128EEEEEEvvEEEEvNT_6ParamsE)
        .other          _ZN7cutlass13device_kernelINS_4gemm6kernel13GemmUniversalIN4cute5tupleIJiiiiEEENS1_10collective13CollectiveMmaINS1_35MainloopSm100TmaUmmaWarpSpecializedILi6ELi2ELi4ENS5_IJNS4_1CILi2EEESB_NSA_ILi1EEEEEEEENS5_IJNSA_ILi64EEESF_SF_EEENS_10tfloat32_tENS5_IJlSC_lEEESH_SI_NS4_8TiledMMAINS4_8MMA_AtomIJNS4_17SM100_MMA_TF32_SSISH_SH_fLi64ELi64ELNS4_4UMMA5MajorE0ELSN_0ELNSM_7ScaleInE0ELSO_0EEEEEENS4_6LayoutINS5_IJSC_SC_SC_EEENS5_IJNSA_ILi0EEEST_ST_EEEEENS5_IJNS4_10UnderscoreESW_SW_EEEEENS4_23SM90_TMA_LOAD_MULTICASTENS4_14ComposedLayoutINS4_7SwizzleILi3ELi4ELi3EEENS4_18smem_ptr_flag_bitsILi32EEENSR_INS5_IJNSA_ILi8EEENSA_ILi32EEEEEENS5_IJS16_SC_EEEEEEEvNS4_8identityESZ_S1A_vS1B_EENS_8epilogue10collective18CollectiveEpilogueINS1D_23Sm100TmaWarpSpecializedILi3ELi2ELi16ELb1ELb0EEEJSG_NS5_IJNSR_ISF_SC_EENSR_IS16_SC_EEEEESH_SI_SH_SI_NS1D_6fusion15FusionCallbacksIS1H_NS1L_17LinearCombinationISH_fSH_fLNS_15FloatRoundStyleE2EEESG_S1K_JEEENS4_5SM1004TMEM4LOAD26SM100_TMEM_LOAD_16dp128b8xENS4_13SM90_TMA_LOADES1A_NS4_17SM75_U32x4_LDSM_NENS4_14SM90_TMA_STOREES1A_NS4_17SM90_U32x4_STSM_NENS4_39AutoVectorizingCopyWithAssumedAlignmentILi128EEEEEEvvEEEEvNT_6ParamsE,@"STO_CUDA_ENTRY STV_DEFAULT"
_ZN7cutlass13device_kernelINS_4gemm6kernel13GemmUniversalIN4cute5tupleIJiiiiEEENS1_10collective13CollectiveMmaINS1_35MainloopSm100TmaUmmaWarpSpecializedILi6ELi2ELi4ENS5_IJNS4_1CILi2EEESB_NSA_ILi1EEEEEEEENS5_IJNSA_ILi64EEESF_SF_EEENS_10tfloat32_tENS5_IJlSC_lEEESH_SI_NS4_8TiledMMAINS4_8MMA_AtomIJNS4_17SM100_MMA_TF32_SSISH_SH_fLi64ELi64ELNS4_4UMMA5MajorE0ELSN_0ELNSM_7ScaleInE0ELSO_0EEEEEENS4_6LayoutINS5_IJSC_SC_SC_EEENS5_IJNSA_ILi0EEEST_ST_EEEEENS5_IJNS4_10UnderscoreESW_SW_EEEEENS4_23SM90_TMA_LOAD_MULTICASTENS4_14ComposedLayoutINS4_7SwizzleILi3ELi4ELi3EEENS4_18smem_ptr_flag_bitsILi32EEENSR_INS5_IJNSA_ILi8EEENSA_ILi32EEEEEENS5_IJS16_SC_EEEEEEEvNS4_8identityESZ_S1A_vS1B_EENS_8epilogue10collective18CollectiveEpilogueINS1D_23Sm100TmaWarpSpecializedILi3ELi2ELi16ELb1ELb0EEEJSG_NS5_IJNSR_ISF_SC_EENSR_IS16_SC_EEEEESH_SI_SH_SI_NS1D_6fusion15FusionCallbacksIS1H_NS1L_17LinearCombinationISH_fSH_fLNS_15FloatRoundStyleE2EEESG_S1K_JEEENS4_5SM1004TMEM4LOAD26SM100_TMEM_LOAD_16dp128b8xENS4_13SM90_TMA_LOADES1A_NS4_17SM75_U32x4_LDSM_NENS4_14SM90_TMA_STOREES1A_NS4_17SM90_U32x4_STSM_NENS4_39AutoVectorizingCopyWithAssumedAlignmentILi128EEEEEEvvEEEEvNT_6ParamsE:
[----:B------:R-:W1:Y:S01]  /*0000*/  LDC R1, c[0x0][0x37c] ;  /* 0x0000df00ff017b82 */ /* 0x000e620000000800 */
[----:B------:R-:W2:Y:S01]  /*0010*/  S2R R64, SR_TID.X ;  /* 0x0000000000407919 */ /* 0x000ea20000002100 */
[----:B------:R-:W3:Y:S01]  /*0020*/  LDCU.64 UR8, c[0x0][0x890] ;  /* 0x00011200ff0877ac */ /* 0x000ee20008000a00 */
[----:B------:R-:W-:Y:S02]  /*0030*/  PRMT R53, RZ, 0x7610, R53 ;  /* 0x00007610ff357816 */ /* 0x000fe40000000035 */
[----:B------:R-:W-:Y:S01]  /*0040*/  ELECT P4, URZ, PT ;  /* 0x0000000000ff782f */ /* 0x000fe20003880000 */
[----:B---3--:R-:W-:-:S04]  /*0050*/  UISETP.NE.U32.AND UP0, UPT, UR8, URZ, UPT ;  /* 0x000000ff0800728c */ /* 0x008fc8000bf05070 */
[----:B------:R-:W-:Y:S01]  /*0060*/  UISETP.NE.AND.EX UP0, UPT, UR9, URZ, UPT, UP0 ;  /* 0x000000ff0900728c */ /* 0x000fe2000bf05300 */
[----:B--2---:R-:W-:-:S05]  /*0070*/  SHF.R.U32.HI R54, RZ, 0x5, R64 ;  /* 0x00000005ff367819 */ /* 0x004fca0000011640 */
[----:B------:R-:W2:Y:S02]  /*0080*/  SHFL.IDX PT, R0, R54, RZ, 0x1f ;  /* 0x00001fff36007589 */ /* 0x000ea400000e0000 */
[----:B--2---:R-:W-:Y:S01]  /*0090*/  R2UR UR22, R0 ;  /* 0x00000000001672ca */ /* 0x004fe200000e0000 */
[----:B-1----:R-:W-:-:S14]  /*00a0*/  BRA.U UP0, `(.L_x_0) ;  /* 0x0000000100307547 */ /* 0x002fdc000b800000 */
[----:B------:R-:W1:Y:S02]  /*00b0*/  LDCU.64 UR4, c[0x0][0x888] ;  /* 0x00011100ff0477ac */ /* 0x000e640008000a00 */
[----:B-1----:R-:W-:-:S04]  /*00c0*/  UISETP.NE.U32.AND UP0, UPT, UR4, URZ, UPT ;  /* 0x000000ff0400728c */ /* 0x002fc8000bf05070 */
[----:B------:R-:W-:-:S09]  /*00d0*/  UISETP.NE.AND.EX UP0, UPT, UR5, URZ, UPT, UP0 ;  /* 0x000000ff0500728c */ /* 0x000fd2000bf05300 */
[----:B------:R-:W-:Y:S05]  /*00e0*/  BRA.U !UP0, `(.L_x_1) ;  /* 0x0000000108147547 */ /* 0x000fea000b800000 */
[----:B------:R-:W1:Y:S01]  /*00f0*/  LDC.64 R26, c[0x0][0x888] ;  /* 0x00022200ff1a7b82 */ /* 0x000e620000000a00 */
[----:B------:R-:W1:Y:S02]  /*0100*/  LDCU.64 UR4, c[0x0][0x358] ;  /* 0x00006b00ff0477ac */ /* 0x000e640008000a00 */
[----:B-1----:R1:W5:Y:S01]  /*0110*/  LDG.E R26, desc[UR4][R26.64] ;  /* 0x000000041a1a7981 */ /* 0x002362000c1e1900 */
[----:B------:R-:W-:Y:S01]  /*0120*/  HFMA2 R53, -RZ, RZ, 0, 5.9604644775390625e-08 ;  /* 0x00000001ff357431 */ /* 0x000fe200000001ff */
[----:B------:R-:W-:Y:S05]  /*0130*/  BRA `(.L_x_0) ;  /* 0x00000000000c7947 */ /* 0x000fea0003800000 */
.L_x_1:
[----:B------:R-:W1:Y:S01]  /*0140*/  LDCU UR4, c[0x0][0x880] ;  /* 0x00011000ff0477ac */ /* 0x000e620008000800 */
[----:B------:R-:W-:Y:S01]  /*0150*/  HFMA2 R53, -RZ, RZ, 0, 5.9604644775390625e-08 ;  /* 0x00000001ff357431 */ /* 0x000fe200000001ff */
[----:B-1----:R-:W-:-:S07]  /*0160*/  MOV R26, UR4 ;  /* 0x00000004001a7c02 */ /* 0x002fce0008000f00 */
.L_x_0:
[----:B------:R-:W2:Y:S02]  /*0170*/  LDCU.64 UR4, c[0x0][0x8b0] ;  /* 0x00011600ff0477ac */ /* 0x000ea40008000a00 */
[----:B--2---:R-:W-:-:S04]  /*0180*/  UISETP.NE.U32.AND UP0, UPT, UR4, URZ, UPT ;  /* 0x000000ff0400728c */ /* 0x004fc8000bf05070 */
[----:B------:R-:W-:-:S09]  /*0190*/  UISETP.NE.AND.EX UP0, UPT, UR5, URZ, UPT, UP0 ;  /* 0x000000ff0500728c */ /* 0x000fd2000bf05300 */
[----:B------:R-:W-:Y:S05]  /*01a0*/  BRA.U UP0, `(.L_x_2) ;  /* 0x0000000100287547 */ /* 0x000fea000b800000 */
[----:B------:R-:W2:Y:S02]  /*01b0*/  LDCU.64 UR4, c[0x0][0x8a8] ;  /* 0x00011500ff0477ac */ /* 0x000ea40008000a00 */
[----:B--2---:R-:W-:-:S04]  /*01c0*/  UISETP.NE.U32.AND UP0, UPT, UR4, URZ, UPT ;  /* 0x000000ff0400728c */ /* 0x004fc8000bf05070 */
[----:B------:R-:W-:-:S09]  /*01d0*/  UISETP.NE.AND.EX UP0, UPT, UR5, URZ, UPT, UP0 ;  /* 0x000000ff0500728c */ /* 0x000fd2000bf05300 */
[----:B------:R-:W-:Y:S05]  /*01e0*/  BRA.U !UP0, `(.L_x_3) ;  /* 0x0000000108107547 */ /* 0x000fea000b800000 */
[----:B------:R-:W2:Y:S01]  /*01f0*/  LDC.64 R24, c[0x0][0x8a8] ;  /* 0x00022a00ff187b82 */ /* 0x000ea20000000a00 */
[----:B------:R-:W2:Y:S02]  /*0200*/  LDCU.64 UR4, c[0x0][0x358] ;  /* 0x00006b00ff0477ac */ /* 0x000ea40008000a00 */
[----:B--2---:R2:W5:Y:S01]  /*0210*/  LDG.E R24, desc[UR4][R24.64] ;  /* 0x0000000418187981 */ /* 0x004562000c1e1900 */
[----:B------:R-:W-:Y:S05]  /*0220*/  BRA `(.L_x_2) ;  /* 0x0000000000087947 */ /* 0x000fea0003800000 */
.L_x_3:
[----:B------:R-:W2:Y:S02]  /*0230*/  LDCU UR4, c[0x0][0x8a0] ;  /* 0x00011400ff0477ac */ /* 0x000ea40008000800 */
[----:B--2---:R-:W-:Y:S02]  /*0240*/  MOV R24, UR4 ;  /* 0x0000000400187c02 */ /* 0x004fe40008000f00 */
.L_x_2:
[----:B------:R-:W-:Y:S01]  /*0250*/  IMAD.U32 R0, RZ, RZ, UR22 ;  /* 0x00000016ff007e24 */ /* 0x000fe2000f8e00ff */
[----:B------:R-:W-:Y:S04]  /*0260*/  BSSY.RECONVERGENT B0, `(.L_x_4) ;  /* 0x000000c000007945 */ /* 0x000fe80003800200 */
[C---:B------:R-:W-:Y:S02]  /*0270*/  ISETP.NE.OR P1, PT, R0.reuse, 0x1, !P4 ;  /* 0x000000010000780c */ /* 0x040fe40006725670 */
[----:B------:R-:W-:-:S11]  /*0280*/  ISETP.NE.OR P0, PT, R0, 0x3, !P4 ;  /* 0x000000030000780c */ /* 0x000fd60006705670 */
[----:B------:R-:W-:Y:S05]  /*0290*/  @P1 BRA `(.L_x_5) ;  /* 0x0000000000201947 */ /* 0x000fea0003800000 */
[----:B------:R-:W3:Y:S02]  /*02a0*/  LDCU.64 UR4, c[0x0][0x348] ;  /* 0x00006900ff0477ac */ /* 0x000ee40008000a00 */
[----:B---3--:R-:W-:Y:S02]  /*02b0*/  UIADD3 UR6, UP1, UPT, UR4, 0x80, URZ ;  /* 0x0000008004067890 */ /* 0x008fe4000ff3e0ff */
[----:B------:R-:W-:Y:S02]  /*02c0*/  UIADD3 UR4, UP0, UPT, UR4, 0x180, URZ ;  /* 0x0000018004047890 */ /* 0x000fe4000ff1e0ff */
[----:B------:R-:W-:Y:S02]  /*02d0*/  UIADD3.X UR7, UPT, UPT, URZ, UR5, URZ, UP1, !UPT ;  /* 0x00000005ff077290 */ /* 0x000fe40008ffe4ff */
[----:B------:R-:W-:-:S07]  /*02e0*/  UIADD3.X UR5, UPT, UPT, URZ, UR5, URZ, UP0, !UPT ;  /* 0x00000005ff057290 */ /* 0x000fce00087fe4ff */
[----:B------:R3:W-:Y:S02]  /*02f0*/  UTMACCTL.PF [UR6] ;  /* 0x00000000060079b9 */ /* 0x0007e40008040000 */
[----:B------:R3:W-:Y:S02]  /*0300*/  UTMACCTL.PF [UR4] ;  /* 0x00000000040079b9 */ /* 0x0007e40008040000 */
[----:B---3--:R-:W-:Y:S01]  /*0310*/  NOP ;  /* 0x0000000000007918 */ /* 0x008fe20000000000 */
.L_x_5:
[----:B------:R-:W-:Y:S05]  /*0320*/  BSYNC.RECONVERGENT B0 ;  /* 0x0000000000007941 */ /* 0x000fea0003800200 */
.L_x_4:
[----:B------:R-:W-:Y:S04]  /*0330*/  BSSY.RECONVERGENT B0, `(.L_x_6) ;  /* 0x000000a000007945 */ /* 0x000fe80003800200 */
        /* <DEDUP_REMOVED lines=9> */
.L_x_7:
[----:B------:R-:W-:Y:S05]  /*03d0*/  BSYNC.RECONVERGENT B0 ;  /* 0x0000000000007941 */ /* 0x000fea0003800200 */
.L_x_6:
[----:B------:R-:W3:Y:S01]  /*03e0*/  LDCU.64 UR4, c[0x0][0x888] ;  /* 0x00011100ff0477ac */ /* 0x000ee20008000a00 */
[----:B------:R-:W-:Y:S02]  /*03f0*/  UISETP.EQ.U32.AND UP1, UPT, UR8, URZ, UPT ;  /* 0x000000ff0800728c */ /* 0x000fe4000bf22070 */
[----:B------:R-:W-:Y:S02]  /*0400*/  UPLOP3.LUT UP3, UPT, UPT, UPT, UPT, 0x80, 0x8 ;  /* 0x000000000008789c */ /* 0x000fe40003f6f070 */
[----:B---3--:R-:W-:-:S04]  /*0410*/  UISETP.NE.U32.AND UP0, UPT, UR4, URZ, UPT ;  /* 0x000000ff0400728c */ /* 0x008fc8000bf05070 */
[----:B------:R-:W-:-:S04]  /*0420*/  UISETP.NE.AND.EX UP0, UPT, UR5, URZ, UPT, UP0 ;  /* 0x000000ff0500728c */ /* 0x000fc8000bf05300 */
[----:B------:R-:W-:-:S04]  /*0430*/  UISETP.EQ.OR.EX UP2, UPT, UR9, URZ, !UP0, UP1 ;  /* 0x000000ff0900728c */ /* 0x000fc8000c742710 */
[----:B------:R-:W-:-:S06]  /*0440*/  UP2UR UR4, UPR, URZ, 0x4 ;  /* 0x00000004ff047883 */ /* 0x000fcc0008000000 */
[----:B------:R-:W-:Y:S01]  /*0450*/  MOV R57, UR4 ;  /* 0x0000000400397c02 */ /* 0x000fe20008000f00 */
[----:B------:R-:W-:Y:S06]  /*0460*/  BRA.U !UP2, `(.L_x_8) ;  /* 0x000000010a207547 */ /* 0x000fec000b800000 */
[----:B------:R-:W-:Y:S01]  /*0470*/  UISETP.NE.U32.AND UP1, UPT, UR8, URZ, UPT ;  /* 0x000000ff0800728c */ /* 0x000fe2000bf25070 */
[----:B-----5:R-:W-:Y:S01]  /*0480*/  FSETP.NEU.AND P0, PT, R26, RZ, PT ;  /* 0x000000ff1a00720b */ /* 0x020fe20003f0d000 */
[----:B------:R-:W-:Y:S02]  /*0490*/  USEL UR4, URZ, 0xffffffff, UP0 ;  /* 0xffffffffff047887 */ /* 0x000fe40008000000 */
[----:B------:R-:W-:-:S10]  /*04a0*/  UISETP.NE.AND.EX UP1, UPT, UR9, URZ, UPT, UP1 ;  /* 0x000000ff0900728c */ /* 0x000fd4000bf25310 */
[----:B------:R-:W-:Y:S01]  /*04b0*/  VOTEU.ANY UP0, P0 ;  /* 0x0000000000ff7886 */ /* 0x000fe20000000100 */
[----:B------:R-:W-:-:S04]  /*04c0*/  @!UP1 USEL UR4, URZ, 0xffffffff, UP0 ;  /* 0xffffffffff049887 */ /* 0x000fc80008000000 */
[----:B------:R-:W-:-:S04]  /*04d0*/  ULOP3.LUT UR4, UR4, 0x1, URZ, 0xc0, !UPT ;  /* 0x0000000104047892 */ /* 0x000fc8000f8ec0ff */
[----:B------:R-:W-:-:S11]  /*04e0*/  UISETP.NE.U32.AND UP3, UPT, UR4, 0x1, UPT ;  /* 0x000000010400788c */ /* 0x000fd6000bf65070 */
.L_x_8:
[----:B------:R-:W3:Y:S01]  /*04f0*/  SHFL.IDX PT, R2, R54, RZ, 0x1f ;  /* 0x00001fff36027589 */ /* 0x000ee200000e0000 */
[----:B------:R-:W-:-:S04]  /*0500*/  UISETP.NE.AND UP0, UPT, UR22, 0x2, UPT ;  /* 0x000000021600788c */ /* 0x000fc8000bf05270 */
[----:B------:R-:W-:Y:S01]  /*0510*/  USEL UR37, URZ, 0x1, UP0 ;  /* 0x00000001ff257887 */ /* 0x000fe20008000000 */
[----:B---3--:R-:W-:-:S13]  /*0520*/  ISETP.NE.AND P0, PT, R2, RZ, PT ;  /* 0x000000ff0200720c */ /* 0x008fda0003f05270 */
[----:B------:R-:W-:Y:S05]  /*0530*/  @P0 BRA `(.L_x_9) ;  /* 0x0000000000680947 */ /* 0x000fea0003800000 */
[----:B------:R-:W3:Y:S01]  /*0540*/  S2UR UR4, SR_CgaCtaId ;  /* 0x00000000000479c3 */ /* 0x000ee20000008800 */
[----:B------:R-:W-:Y:S01]  /*0550*/  UMOV UR5, 0x400 ;  /* 0x0000040000057882 */ /* 0x000fe20000000000 */
[----:B------:R-:W-:Y:S01]  /*0560*/  UMOV UR8, 0x1 ;  /* 0x0000000100087882 */ /* 0x000fe20000000000 */
[----:B------:R-:W-:Y:S01]  /*0570*/  UMOV UR6, 0x3 ;  /* 0x0000000300067882 */ /* 0x000fe20000000000 */
[----:B------:R-:W-:-:S04]  /*0580*/  UIADD3 UR8, UPT, UPT, -UR8, 0x100000, URZ ;  /* 0x0010000008087890 */ /* 0x000fc8000fffe1ff */
[----:B------:R-:W-:Y:S02]  /*0590*/  USHF.L.U32 UR9, UR8, 0xb, URZ ;  /* 0x0000000b08097899 */ /* 0x000fe400080006ff */
[----:B------:R-:W-:Y:S02]  /*05a0*/  USHF.L.U32 UR8, UR8, 0x1, URZ ;  /* 0x0000000108087899 */ /* 0x000fe400080006ff */
[----:B------:R-:W-:-:S04]  /*05b0*/  UIADD3 UR6, UPT, UPT, -UR6, 0x100000, URZ ;  /* 0x0010000006067890 */ /* 0x000fc8000fffe1ff */
[----:B------:R-:W-:Y:S02]  /*05c0*/  USHF.L.U32 UR7, UR6, 0xb, URZ ;  /* 0x0000000b06077899 */ /* 0x000fe400080006ff */
[----:B------:R-:W-:Y:S01]  /*05d0*/  USHF.L.U32 UR6, UR6, 0x1, URZ ;  /* 0x0000000106067899 */ /* 0x000fe200080006ff */
[----:B------:R-:W-:Y:S01]  /*05e0*/  ELECT P0, URZ, PT ;  /* 0x0000000000ff782f */ /* 0x000fe20003800000 */
[----:B---3--:R-:W-:Y:S01]  /*05f0*/  ULEA UR4, UR4, UR5, 0x18 ;  /* 0x0000000504047291 */ /* 0x008fe2000f8ec0ff */
[----:B------:R-:W3:Y:S11]  /*0600*/  FENCE.VIEW.ASYNC.S ;  /* 0x00000000000073c6 */ /* 0x000ef60000000000 */
[----:B---3--:R3:W4:Y:S01]  /*0610*/  SYNCS.EXCH.64 URZ, [UR4], UR8 ;  /* 0x0000000804ff75b2 */ /* 0x0087220008000100 */
[----:B------:R3:W1:Y:S01]  /*0620*/  SYNCS.EXCH.64 URZ, [UR4+0x30], UR6 ;  /* 0x0000300604ff75b2 */ /* 0x0006620008000100 */
        /* <DEDUP_REMOVED lines=10> */
[----:B------:R-:W-:Y:S01]  /*06d0*/  NOP ;  /* 0x0000000000007918 */ /* 0x000fe20000000000 */
.L_x_9:
[----:B------:R-:W2:Y:S01]  /*06e0*/  SHFL.IDX PT, R2, R54, RZ, 0x1f ;  /* 0x00001fff36027589 */ /* 0x000ea200000e0000 */
[----:B------:R-:W-:Y:S01]  /*06f0*/  NOP ;  /* 0x0000000000007918 */ /* 0x000fe20000000000 */
[----:B--2---:R-:W-:-:S13]  /*0700*/  ISETP.NE.AND P0, PT, R2, 0x1, PT ;  /* 0x000000010200780c */ /* 0x004fda0003f05270 */
[----:B------:R-:W-:Y:S05]  /*0710*/  @P0 BRA `(.L_x_10) ;  /* 0x0000000000500947 */ /* 0x000fea0003800000 */
[----:B---3--:R-:W2:Y:S01]  /*0720*/  S2UR UR4, SR_CgaCtaId ;  /* 0x00000000000479c3 */ /* 0x008ea20000008800 */
        /* <DEDUP_REMOVED lines=10> */
[----:B--2---:R-:W-:Y:S01]  /*07d0*/  ULEA UR4, UR4, UR5, 0x18 ;  /* 0x0000000504047291 */ /* 0x004fe2000f8ec0ff */
[----:B------:R-:W2:Y:S11]  /*07e0*/  FENCE.VIEW.ASYNC.S ;  /* 0x00000000000073c6 */ /* 0x000eb60000000000 */
[----:B--2---:R2:W3:Y:S01]  /*07f0*/  SYNCS.EXCH.64 URZ, [UR4+0x60], UR8 ;  /* 0x0000600804ff75b2 */ /* 0x0044e20008000100 */
[----:B------:R2:W1:Y:S01]  /*0800*/  SYNCS.EXCH.64 URZ, [UR4+0x78], UR6 ;  /* 0x0000780604ff75b2 */ /* 0x0004620008000100 */
[----:B------:R2:W1:Y:S01]  /*0810*/  SYNCS.EXCH.64 URZ, [UR4+0x68], UR8 ;  /* 0x0000680804ff75b2 */ /* 0x0004620008000100 */
[----:B------:R2:W1:Y:S01]  /*0820*/  SYNCS.EXCH.64 URZ, [UR4+0x80], UR6 ;  /* 0x0000800604ff75b2 */ /* 0x0004620008000100 */
[----:B------:R2:W1:Y:S01]  /*0830*/  SYNCS.EXCH.64 URZ, [UR4+0x70], UR8 ;  /* 0x0000700804ff75b2 */ /* 0x0004620008000100 */
[----:B------:R2:W1:Y:S01]  /*0840*/  SYNCS.EXCH.64 URZ, [UR4+0x88], UR6 ;  /* 0x0000880604ff75b2 */ /* 0x0004620008000100 */
[----:B------:R-:W-:Y:S01]  /*0850*/  NOP ;  /* 0x0000000000007918 */ /* 0x000fe20000000000 */
.L_x_10:
[----:B------:R-:W4:Y:S01]  /*0860*/  SHFL.IDX PT, R2, R54, RZ, 0x1f ;  /* 0x00001fff36027589 */ /* 0x000f2200000e0000 */
[----:B------:R-:W-:Y:S01]  /*0870*/  NOP ;  /* 0x0000000000007918 */ /* 0x000fe20000000000 */
[----:B----4-:R-:W-:-:S13]  /*0880*/  ISETP.NE.AND P0, PT, R2, 0x3, PT ;  /* 0x000000030200780c */ /* 0x010fda0003f05270 */
[----:B------:R-:W-:Y:S05]  /*0890*/  @P0 BRA `(.L_x_11) ;  /* 0x0000000000300947 */ /* 0x000fea0003800000 */
[----:B--23--:R-:W2:Y:S01]  /*08a0*/  S2UR UR6, SR_CgaCtaId ;  /* 0x00000000000679c3 */ /* 0x00cea20000008800 */
[----:B------:R-:W-:Y:S01]  /*08b0*/  UMOV UR4, 0x400 ;  /* 0x0000040000047882 */ /* 0x000fe20000000000 */
[----:B------:R-:W-:Y:S01]  /*08c0*/  UMOV UR5, 0x20 ;  /* 0x0000002000057882 */ /* 0x000fe20000000000 */
[----:B------:R-:W-:Y:S01]  /*08d0*/  ELECT P0, URZ, PT ;  /* 0x0000000000ff782f */ /* 0x000fe20003800000 */
[----:B--2---:R-:W-:Y:S02]  /*08e0*/  ULEA UR6, UR6, UR4, 0x18 ;  /* 0x0000000406067291 */ /* 0x004fe4000f8ec0ff */
[----:B------:R-:W-:-:S04]  /*08f0*/  UIADD3 UR4, UPT, UPT, -UR5, 0x100000, URZ ;  /* 0x0010000005047890 */ /* 0x000fc8000fffe1ff */
[----:B------:R-:W-:Y:S02]  /*0900*/  USHF.L.U32 UR5, UR4, 0xb, URZ ;  /* 0x0000000b04057899 */ /* 0x000fe400080006ff */
[----:B------:R-:W-:Y:S01]  /*0910*/  USHF.L.U32 UR4, UR4, 0x1, URZ ;  /* 0x0000000104047899 */ /* 0x000fe200080006ff */
[----:B------:R-:W2:Y:S11]  /*0920*/  FENCE.VIEW.ASYNC.S ;  /* 0x00000000000073c6 */ /* 0x000eb60000000000 */
[----:B--2---:R4:W2:Y:S01]  /*0930*/  SYNCS.EXCH.64 URZ, [UR6+0x90], UR4 ;  /* 0x0000900406ff75b2 */ /* 0x0048a20008000100 */
[----:B------:R4:W3:Y:S02]  /*0940*/  SYNCS.EXCH.64 URZ, [UR6+0x98], UR4 ;  /* 0x0000980406ff75b2 */ /* 0x0008e40008000100 */
[----:B----4-:R-:W-:Y:S01]  /*0950*/  NOP ;  /* 0x0000000000007918 */ /* 0x010fe20000000000 */
.L_x_11:
[----:B------:R-:W4:Y:S01]  /*0960*/  SHFL.IDX PT, R2, R54, RZ, 0x1f ;  /* 0x00001fff36027589 */ /* 0x000f2200000e0000 */
[----:B------:R-:W-:Y:S01]  /*0970*/  NOP ;  /* 0x0000000000007918 */ /* 0x000fe20000000000 */
[----:B----4-:R-:W-:-:S13]  /*0980*/  ISETP.NE.AND P0, PT, R2, 0x4, PT ;  /* 0x000000040200780c */ /* 0x010fda0003f05270 */
[----:B------:R-:W-:Y:S05]  /*0990*/  @P0 BRA `(.L_x_12) ;  /* 0x00000000004c0947 */ /* 0x000fea0003800000 */
[----:B--23--:R-:W2:Y:S01]  /*09a0*/  S2UR UR6, SR_CgaCtaId ;  /* 0x00000000000679c3 */ /* 0x00cea20000008800 */
[----:B------:R-:W-:Y:S01]  /*09b0*/  UMOV UR4, 0x3a0 ;  /* 0x000003a000047882 */ /* 0x000fe20000000000 */
[----:B------:R-:W-:Y:S01]  /*09c0*/  UMOV UR5, 0x400 ;  /* 0x0000040000057882 */ /* 0x000fe20000000000 */
[----:B------:R-:W-:Y:S01]  /*09d0*/  USEL UR4, UR4, 0x320, UP3 ;  /* 0x0000032004047887 */ /* 0x000fe20009800000 */
[----:B------:R-:W-:Y:S01]  /*09e0*/  UMOV UR8, 0x1 ;  /* 0x0000000100087882 */ /* 0x000fe20000000000 */
[----:B------:R-:W-:Y:S01]  /*09f0*/  ELECT P0, URZ, PT ;  /* 0x0000000000ff782f */ /* 0x000fe20003800000 */
[----:B------:R-:W-:-:S04]  /*0a00*/  UIADD3 UR8, UPT, UPT, -UR8, 0x100000, URZ ;  /* 0x0010000008087890 */ /* 0x000fc8000fffe1ff */
[----:B------:R-:W-:Y:S02]  /*0a10*/  USHF.L.U32 UR9, UR8, 0xb, URZ ;  /* 0x0000000b08097899 */ /* 0x000fe400080006ff */
[----:B------:R-:W-:Y:S02]  /*0a20*/  USHF.L.U32 UR8, UR8, 0x1, URZ ;  /* 0x0000000108087899 */ /* 0x000fe400080006ff */
[----:B--2---:R-:W-:Y:S02]  /*0a30*/  ULEA UR6, UR6, UR5, 0x18 ;  /* 0x0000000506067291 */ /* 0x004fe4000f8ec0ff */
[----:B------:R-:W-:-:S04]  /*0a40*/  UIADD3 UR4, UPT, UPT, -UR4, 0x100000, URZ ;  /* 0x0010000004047890 */ /* 0x000fc8000fffe1ff */
[----:B------:R-:W-:Y:S02]  /*0a50*/  USHF.L.U32 UR5, UR4, 0xb, URZ ;  /* 0x0000000b04057899 */ /* 0x000fe400080006ff */
[----:B------:R-:W-:Y:S01]  /*0a60*/  USHF.L.U32 UR4, UR4, 0x1, URZ ;  /* 0x0000000104047899 */ /* 0x000fe200080006ff */
[----:B------:R-:W2:Y:S03]  /*0a70*/  FENCE.VIEW.ASYNC.S ;  /* 0x00000000000073c6 */ /* 0x000ea60000000000 */
[----:B--2---:R4:W2:Y:S08]  /*0a80*/  SYNCS.EXCH.64 URZ, [UR6+0xa0], UR8 ;  /* 0x0000a00806ff75b2 */ /* 0x0048b00008000100 */
[----:B------:R4:W3:Y:S01]  /*0a90*/  SYNCS.EXCH.64 URZ, [UR6+0xb0], UR4 ;  /* 0x0000b00406ff75b2 */ /* 0x0008e20008000100 */
[----:B------:R4:W1:Y:S01]  /*0aa0*/  SYNCS.EXCH.64 URZ, [UR6+0xa8], UR8 ;  /* 0x0000a80806ff75b2 */ /* 0x0008620008000100 */
[----:B------:R4:W1:Y:S02]  /*0ab0*/  SYNCS.EXCH.64 URZ, [UR6+0xb8], UR4 ;  /* 0x0000b80406ff75b2 */ /* 0x0008640008000100 */
[----:B----4-:R-:W-:Y:S01]  /*0ac0*/  NOP ;  /* 0x0000000000007918 */ /* 0x010fe20000000000 */
.L_x_12:
[----:B------:R-:W4:Y:S01]  /*0ad0*/  SHFL.IDX PT, R2, R54, RZ, 0x1f ;  /* 0x00001fff36027589 */ /* 0x000f2200000e0000 */
[----:B------:R-:W-:Y:S01]  /*0ae0*/  NOP ;  /* 0x0000000000007918 */ /* 0x000fe20000000000 */
[----:B----4-:R-:W-:-:S13]  /*0af0*/  ISETP.NE.AND P0, PT, R2, 0x5, PT ;  /* 0x000000050200780c */ /* 0x010fda0003f05270 */
[----:B------:R-:W-:Y:S05]  /*0b00*/  @P0 BRA `(.L_x_13) ;  /* 0x0000000000580947 */ /* 0x000fea0003800000 */
[----:B--23--:R-:W2:Y:S01]  /*0b10*/  S2UR UR4, SR_CgaCtaId ;  /* 0x00000000000479c3 */ /* 0x00cea20000008800 */
        /* <DEDUP_REMOVED lines=12> */
[----:B--2---:R4:W2:Y:S01]  /*0be0*/  SYNCS.EXCH.64 URZ, [UR4+0xc0], UR8 ;  /* 0x0000c00804ff75b2 */ /* 0x0048a20008000100 */
[----:B------:R4:W3:Y:S01]  /*0bf0*/  SYNCS.EXCH.64 URZ, [UR4+0xe0], UR6 ;  /* 0x0000e00604ff75b2 */ /* 0x0008e20008000100 */
[----:B------:R4:W1:Y:S01]  /*0c00*/  SYNCS.EXCH.64 URZ, [UR4+0xc8], UR8 ;  /* 0x0000c80804ff75b2 */ /* 0x0008620008000100 */
[----:B------:R4:W1:Y:S01]  /*0c10*/  SYNCS.EXCH.64 URZ, [UR4+0xe8], UR6 ;  /* 0x0000e80604ff75b2 */ /* 0x0008620008000100 */
[----:B------:R4:W1:Y:S01]  /*0c20*/  SYNCS.EXCH.64 URZ, [UR4+0xd0], UR8 ;  /* 0x0000d00804ff75b2 */ /* 0x0008620008000100 */
[----:B------:R4:W1:Y:S01]  /*0c30*/  SYNCS.EXCH.64 URZ, [UR4+0xf0], UR6 ;  /* 0x0000f00604ff75b2 */ /* 0x0008620008000100 */
[----:B------:R4:W1:Y:S01]  /*0c40*/  SYNCS.EXCH.64 URZ, [UR4+0xd8], UR8 ;  /* 0x0000d80804ff75b2 */ /* 0x0008620008000100 */
[----:B------:R4:W1:Y:S02]  /*0c50*/  SYNCS.EXCH.64 URZ, [UR4+0xf8], UR6 ;  /* 0x0000f80604ff75b2 */ /* 0x0008640008000100 */
[----:B----4-:R-:W-:Y:S01]  /*0c60*/  NOP ;  /* 0x0000000000007918 */ /* 0x010fe20000000000 */
.L_x_13:
[----:B------:R-:W4:Y:S01]  /*0c70*/  SHFL.IDX PT, R2, R54, RZ, 0x1f ;  /* 0x00001fff36027589 */ /* 0x000f2200000e0000 */
[----:B------:R-:W1:Y:S01]  /*0c80*/  S2UR UR54, SR_CgaCtaId ;  /* 0x00000000003679c3 */ /* 0x000e620000008800 */
[----:B------:R-:W-:Y:S01]  /*0c90*/  NOP ;  /* 0x0000000000007918 */ /* 0x000fe20000000000 */
[----:B----4-:R-:W-:-:S13]  /*0ca0*/  ISETP.NE.AND P0, PT, R2, 0x3, PT ;  /* 0x000000030200780c */ /* 0x010fda0003f05270 */
[----:B-1----:R-:W-:Y:S05]  /*0cb0*/  @P0 BRA `(.L_x_14) ;  /* 0x0000000000340947 */ /* 0x002fea0003800000 */
[----:B--23--:R-:W-:Y:S01]  /*0cc0*/  UMOV UR4, 0x400 ;  /* 0x0000040000047882 */ /* 0x00cfe20000000000 */
[----:B------:R-:W-:Y:S01]  /*0cd0*/  UMOV UR6, 0x20 ;  /* 0x0000002000067882 */ /* 0x000fe20000000000 */
[----:B------:R-:W-:Y:S02]  /*0ce0*/  ULEA UR4, UR54, UR4, 0x18 ;  /* 0x0000000436047291 */ /* 0x000fe4000f8ec0ff */
[----:B------:R-:W-:-:S04]  /*0cf0*/  UIADD3 UR6, UPT, UPT, -UR6, 0x100000, URZ ;  /* 0x0010000006067890 */ /* 0x000fc8000fffe1ff */
[----:B------:R-:W-:Y:S02]  /*0d00*/  USHF.L.U32 UR7, UR6, 0xb, URZ ;  /* 0x0000000b06077899 */ /* 0x000fe400080006ff */
[----:B------:R-:W-:Y:S01]  /*0d10*/  USHF.L.U32 UR6, UR6, 0x1, URZ ;  /* 0x0000000106067899 */ /* 0x000fe200080006ff */
[----:B------:R-:W-:Y:S01]  /*0d20*/  ELECT P0, URZ, PT ;  /* 0x0000000000ff782f */ /* 0x000fe20003800000 */
[----:B------:R-:W1:Y:S10]  /*0d30*/  FENCE.VIEW.ASYNC.S ;  /* 0x00000000000073c6 */ /* 0x000e740000000000 */
[----:B-1----:R1:W4:Y:S01]  /*0d40*/  SYNCS.EXCH.64 URZ, [UR4+0x100], UR6 ;  /* 0x0001000604ff75b2 */ /* 0x0023220008000100 */
[----:B------:R1:W2:Y:S01]  /*0d50*/  SYNCS.EXCH.64 URZ, [UR4+0x110], UR6 ;  /* 0x0001100604ff75b2 */ /* 0x0002a20008000100 */
[----:B------:R1:W3:Y:S01]  /*0d60*/  SYNCS.EXCH.64 URZ, [UR4+0x108], UR6 ;  /* 0x0001080604ff75b2 */ /* 0x0002e20008000100 */
[----:B------:R1:W1:Y:S01]  /*0d70*/  SYNCS.EXCH.64 URZ, [UR4+0x118], UR6 ;  /* 0x0001180604ff75b2 */ /* 0x0002620008000100 */
[----:B------:R-:W-:Y:S01]  /*0d80*/  NOP ;  /* 0x0000000000007918 */ /* 0x000fe20000000000 */
.L_x_14:
[----:B-123--:R-:W1:Y:S01]  /*0d90*/  LDCU UR4, c[0x0][0x36c] ;  /* 0x00006d80ff0477ac */ /* 0x00ee620008000800 */
[----:B------:R-:W-:Y:S01]  /*0da0*/  ISETP.NE.OR P4, PT, R0, 0x2, !P4 ;  /* 0x000000020000780c */ /* 0x000fe20006785670 */
[----:B------:R-:W-:Y:S01]  /*0db0*/  NOP ;  /* 0x0000000000007918 */ /* 0x000fe20000000000 */
[----:B------:R-:W-:Y:S01]  /*0dc0*/  LOP3.LUT R0, R64, 0x1f, RZ, 0xc0, !PT ;  /* 0x0000001f40007812 */ /* 0x000fe200078ec0ff */
[----:B------:R-:W-:Y:S02]  /*0dd0*/  UISETP.NE.AND UP4, UPT, UR22, URZ, UPT ;  /* 0x000000ff1600728c */ /* 0x000fe4000bf85270 */
[----:B-1----:R-:W-:-:S09]  /*0de0*/  UISETP.EQ.U32.AND UP5, UPT, UR4, 0x1, UPT ;  /* 0x000000010400788c */ /* 0x002fd2000bfa2070 */
[----:B------:R-:W-:Y:S05]  /*0df0*/  BRA.U !UP5, `(.L_x_15) ;  /* 0x000000010d087547 */ /* 0x000fea000b800000 */
[----:B----4-:R-:W-:Y:S01]  /*0e00*/  UCGABAR_ARV ;  /* 0x00000000000079c7 */ /* 0x010fe20008000000 */
[----:B------:R-:W-:Y:S05]  /*0e10*/  BRA `(.L_x_16) ;  /* 0x0000000000047947 */ /* 0x000fea0003800000 */
.L_x_15:
[----:B----4-:R-:W-:Y:S01]  /*0e20*/  NOP ;  /* 0x0000000000007918 */ /* 0x010fe20000000000 */
.L_x_16:
[----:B------:R-:W1:Y:S01]  /*0e30*/  S2UR UR25, SR_CTAID.X ;  /* 0x00000000001979c3 */ /* 0x000e620000002500 */
[----:B------:R-:W-:-:S05]  /*0e40*/  CS2R.32 R56, SR_CgaSize ;  /* 0x0000000000387805 */ /* 0x000fca0000008a00 */
[----:B------:R-:W-:-:S05]  /*0e50*/  IMAD R56, R56, -0xa0, RZ ;  /* 0xffffff6038387824 */ /* 0x000fca00078e02ff */
[----:B------:R-:W-:-:S14]  /*0e60*/  R2UR UR5, R56 ;  /* 0x00000000380572ca */ /* 0x000fdc00000e0000 */
[----:B------:R-:W2:Y:S01]  /*0e70*/  LDCU UR5, c[0x0][UR5+0x2b0] ;  /* 0x00005600050577ac */ /* 0x000ea20008000800 */
[----:B------:R-:W-:-:S05]  /*0e80*/  CS2R.32 R56, SR_CgaSize ;  /* 0x0000000000387805 */ /* 0x000fca0000008a00 */
[----:B------:R-:W-:-:S05]  /*0e90*/  IMAD R56, R56, -0xa0, RZ ;  /* 0xffffff6038387824 */ /* 0x000fca00078e02ff */
[----:B------:R-:W-:-:S14]  /*0ea0*/  R2UR UR4, R56 ;  /* 0x00000000380472ca */ /* 0x000fdc00000e0000 */
[----:B------:R-:W3:Y:S01]  /*0eb0*/  LDCU UR4, c[0x0][UR4+0x2b4] ;  /* 0x00005680040477ac */ /* 0x000ee20008000800 */
[----:B------:R-:W4:Y:S01]  /*0ec0*/  S2UR UR26, SR_CTAID.Y ;  /* 0x00000000001a79c3 */ /* 0x000f220000002600 */
[----:B------:R-:W-:-:S05]  /*0ed0*/  CS2R.32 R56, SR_CgaSize ;  /* 0x0000000000387805 */ /* 0x000fca0000008a00 */
[----:B------:R-:W-:-:S05]  /*0ee0*/  IMAD R56, R56, -0xa0, RZ ;  /* 0xffffff6038387824 */ /* 0x000fca00078e02ff */
[----:B------:R-:W-:-:S14]  /*0ef0*/  R2UR UR7, R56 ;  /* 0x00000000380772ca */ /* 0x000fdc00000e0000 */
[----:B------:R-:W3:Y:S01]  /*0f00*/  LDCU UR7, c[0x0][UR7+0x2a0] ;  /* 0x00005400070777ac */ /* 0x000ee20008000800 */
[----:B------:R-:W-:-:S05]  /*0f10*/  CS2R.32 R56, SR_CgaSize ;  /* 0x0000000000387805 */ /* 0x000fca0000008a00 */
[----:B------:R-:W-:-:S05]  /*0f20*/  IMAD R56, R56, -0xa0, RZ ;  /* 0xffffff6038387824 */ /* 0x000fca00078e02ff */
[----:B------:R-:W-:-:S14]  /*0f30*/  R2UR UR8, R56 ;  /* 0x00000000380872ca */ /* 0x000fdc00000e0000 */
[----:B------:R-:W3:Y:S01]  /*0f40*/  LDCU UR8, c[0x0][UR8+0x2a4] ;  /* 0x00005480080877ac */ /* 0x000ee20008000800 */
[----:B------:R-:W-:Y:S02]  /*0f50*/  ULOP3.LUT UR53, UR54, 0x1, URZ, 0xc0, !UPT ;  /* 0x0000000136357892 */ /* 0x000fe4000f8ec0ff */
[----:B------:R-:W-:Y:S02]  /*0f60*/  USHF.R.U32.HI UR24, URZ, 0x1, UR54 ;  /* 0x00000001ff187899 */ /* 0x000fe40008011636 */
[----:B------:R-:W-:Y:S02]  /*0f70*/  UISETP.GT.U32.AND UP1, UPT, UR53, 0xffff, UPT ;  /* 0x0000ffff3500788c */ /* 0x000fe4000bf24070 */
[----:B------:R-:W-:Y:S01]  /*0f80*/  USHF.L.U32 UR39, UR54, 0x9, URZ ;  /* 0x0000000936277899 */ /* 0x000fe200080006ff */
[----:B-1----:R-:W-:Y:S01]  /*0f90*/  I2FP.F32.U32 R3, UR25 ;  /* 0x0000001900037c45 */ /* 0x002fe20008201000 */
[----:B------:R-:W1:Y:S04]  /*0fa0*/  LDCU UR23, c[0x0][0xb24] ;  /* 0x00016480ff1777ac */ /* 0x000e680008000800 */
[----:B--2---:R-:W-:Y:S01]  /*0fb0*/  FMUL R3, R3, UR5 ;  /* 0x0000000503037c20 */ /* 0x004fe20008400000 */
[----:B------:R-:W2:Y:S01]  /*0fc0*/  LDCU UR42, c[0x0][0xb24] ;  /* 0x00016480ff2a77ac */ /* 0x000ea20008000800 */
[----:B----4-:R-:W-:Y:S01]  /*0fd0*/  I2FP.F32.U32 R2, UR26 ;  /* 0x0000001a00027c45 */ /* 0x010fe20008201000 */
[----:B------:R-:W4:Y:S03]  /*0fe0*/  LDCU UR28, c[0x0][0xb30] ;  /* 0x00016600ff1c77ac */ /* 0x000f260008000800 */
[----:B------:R-:W1:Y:S01]  /*0ff0*/  F2I.U32.TRUNC.NTZ R3, R3 ;  /* 0x0000000300037305 */ /* 0x000e62000020f000 */
[----:B---3--:R-:W-:Y:S01]  /*1000*/  FMUL R2, R2, UR4 ;  /* 0x0000000402027c20 */ /* 0x008fe20008400000 */
[----:B------:R-:W-:-:S02]  /*1010*/  ULOP3.LUT UR4, UR54, 0x2, URZ, 0xc0, !UPT ;  /* 0x0000000236047892 */ /* 0x000fc4000f8ec0ff */
[----:B------:R-:W-:Y:S02]  /*1020*/  USHF.L.U32 UR38, UR54, 0xa, URZ ;  /* 0x0000000a36267899 */ /* 0x000fe400080006ff */
[----:B------:R-:W-:Y:S02]  /*1030*/  UISETP.GT.U32.AND UP0, UPT, UR4, 0xffff, UPT ;  /* 0x0000ffff0400788c */ /* 0x000fe4000bf04070 */
[----:B------:R-:W3:Y:S01]  /*1040*/  F2I.U32.TRUNC.NTZ R2, R2 ;  /* 0x0000000200027305 */ /* 0x000ee2000020f000 */
[----:B------:R-:W-:Y:S01]  /*1050*/  UMOV UR32, 0x5 ;  /* 0x0000000500207882 */ /* 0x000fe20000000000 */
[----:B------:R-:W-:Y:S02]  /*1060*/  USEL UR30, UR53, 0xffff, !UP1 ;  /* 0x0000ffff351e7887 */ /* 0x000fe4000c800000 */
[----:B------:R-:W-:Y:S01]  /*1070*/  USEL UR29, UR4, 0xffff, !UP0 ;  /* 0x0000ffff041d7887 */ /* 0x000fe2000c000000 */
[----:B-1----:R-:W-:Y:S02]  /*1080*/  R2UR UR5, R3 ;  /* 0x00000000030572ca */ /* 0x002fe400000e0000 */
[----:B---3--:R-:W-:-:S02]  /*1090*/  R2UR UR6, R2 ;  /* 0x00000000020672ca */ /* 0x008fc400000e0000 */
[----:B------:R-:W-:-:S09]  /*10a0*/  PRMT R2, RZ, 0x7610, R2 ;  /* 0x00007610ff027816 */ /* 0x000fd20000000002 */
[----:B------:R-:W-:-:S04]  /*10b0*/  UIADD3 UR5, UPT, UPT, -UR5, URZ, URZ ;  /* 0x000000ff05057290 */ /* 0x000fc8000fffe1ff */
[----:B------:R-:W-:Y:S02]  /*10c0*/  UIMAD UR5, UR7, UR5, UR25 ;  /* 0x00000005070572a4 */ /* 0x000fe4000f8e0219 */
[----:B------:R-:W-:-:S04]  /*10d0*/  UIADD3 UR4, UPT, UPT, -UR6, URZ, URZ ;  /* 0x000000ff06047290 */ /* 0x000fc8000fffe1ff */
[----:B------:R-:W-:Y:S01]  /*10e0*/  IMAD.U32 R56, RZ, RZ, UR5 ;  /* 0x00000005ff387e24 */ /* 0x000fe2000f8e00ff */
[----:B------:R-:W-:-:S06]  /*10f0*/  UIMAD UR4, UR8, UR4, UR26 ;  /* 0x00000004080472a4 */ /* 0x000fcc000f8e021a */
[----:B------:R-:W-:Y:S01]  /*1100*/  IMAD.U32 R55, RZ, RZ, UR4 ;  /* 0x00000004ff377e24 */ /* 0x000fe2000f8e00ff */
[----:B--2-4-:R-:W-:Y:S06]  /*1110*/  BRA.U UP4, `(.L_x_17) ;  /* 0x0000000104447547 */ /* 0x014fec000b800000 */
[----:B------:R-:W-:Y:S02]  /*1120*/  R2UR UR4, R55 ;  /* 0x00000000370472ca */ /* 0x000fe400000e0000 */
[----:B------:R-:W-:-:S11]  /*1130*/  R2UR UR6, R56 ;  /* 0x00000000380672ca */ /* 0x000fd600000e0000 */
[----:B------:R-:W-:Y:S02]  /*1140*/  UISETP.NE.AND UP0, UPT, UR4, URZ, UPT ;  /* 0x000000ff0400728c */ /* 0x000fe4000bf05270 */
[----:B------:R-:W-:Y:S02]  /*1150*/  UISETP.NE.AND UP1, UPT, UR4, 0x1, UPT ;  /* 0x000000010400788c */ /* 0x000fe4000bf25270 */
[----:B------:R-:W-:Y:S02]  /*1160*/  UISETP.NE.AND UP2, UPT, UR6, URZ, UP0 ;  /* 0x000000ff0600728c */ /* 0x000fe40008745270 */
[----:B------:R-:W-:Y:S02]  /*1170*/  USEL UR4, URZ, 0x2, UP0 ;  /* 0x00000002ff047887 */ /* 0x000fe40008000000 */
[----:B------:R-:W-:Y:S02]  /*1180*/  USEL UR8, URZ, 0x1, UP2 ;  /* 0x00000001ff087887 */ /* 0x000fe40009000000 */
[----:B------:R-:W-:-:S02]  /*1190*/  UISETP.NE.AND UP2, UPT, UR6, URZ, UPT ;  /* 0x000000ff0600728c */ /* 0x000fc4000bf45270 */
[----:B------:R-:W-:Y:S02]  /*11a0*/  USEL UR5, URZ, 0x4, UP1 ;  /* 0x00000004ff057887 */ /* 0x000fe40008800000 */
[----:B------:R-:W-:Y:S02]  /*11b0*/  UISETP.NE.AND UP0, UPT, UR6, 0x1, UPT ;  /* 0x000000010600788c */ /* 0x000fe4000bf05270 */
[----:B------:R-:W-:Y:S02]  /*11c0*/  USEL UR6, URZ, 0x8, UP1 ;  /* 0x00000008ff067887 */ /* 0x000fe40008800000 */
[----:B------:R-:W-:Y:S02]  /*11d0*/  USEL UR7, UR5, 0x4, UP2 ;  /* 0x0000000405077887 */ /* 0x000fe40009000000 */
[----:B------:R-:W-:Y:S02]  /*11e0*/  USEL UR4, UR4, 0x2, UP0 ;  /* 0x0000000204047887 */ /* 0x000fe40008000000 */
[----:B------:R-:W-:-:S02]  /*11f0*/  USEL UR5, UR6, 0x8, UP0 ;  /* 0x0000000806057887 */ /* 0x000fc40008000000 */
[----:B------:R-:W-:-:S04]  /*1200*/  UIADD3 UR4, UPT, UPT, UR4, UR7, UR8 ;  /* 0x0000000704047290 */ /* 0x000fc8000fffe008 */
[----:B------:R-:W-:-:S06]  /*1210*/  UIADD3 UR4, UPT, UPT, UR4, UR5, URZ ;  /* 0x0000000504047290 */ /* 0x000fcc000fffe0ff */
[----:B------:R-:W-:-:S07]  /*1220*/  IMAD.U32 R2, RZ, RZ, UR4 ;  /* 0x00000004ff027e24 */ /* 0x000fce000f8e00ff */
.L_x_17:
[----:B------:R-:W1:Y:S01]  /*1230*/  S2UR UR36, SR_CTAID.Z ;  /* 0x00000000002479c3 */ /* 0x000e620000002700 */
[----:B------:R-:W-:Y:S01]  /*1240*/  UISETP.GE.AND UP0, UPT, UR23, 0x1, UPT ;  /* 0x000000011700788c */ /* 0x000fe2000bf06270 */
[----:B------:R-:W-:-:S08]  /*1250*/  UMOV UR31, 0x3 ;  /* 0x00000003001f7882 */ /* 0x000fd00000000000 */
[----:B------:R-:W-:Y:S05]  /*1260*/  BRA.U !UP0, `(.L_x_18) ;  /* 0x0000000108d47547 */ /* 0x000fea000b800000 */
[----:B------:R-:W2:Y:S01]  /*1270*/  LDCU.128 UR12, c[0x0][0xb10] ;  /* 0x00016200ff0c77ac */ /* 0x000ea20008000c00 */
[----:B------:R-:W3:Y:S01]  /*1280*/  LDCU UR6, c[0x0][0x370] ;  /* 0x00006e00ff0677ac */ /* 0x000ee20008000800 */
[----:B------:R-:W4:Y:S01]  /*1290*/  LDCU UR5, c[0x0][0x374] ;  /* 0x00006e80ff0577ac */ /* 0x000f220008000800 */
[----:B------:R-:W1:Y:S01]  /*12a0*/  LDCU UR27, c[0x0][0xb0c] ;  /* 0x00016180ff1b77ac */ /* 0x000e620008000800 */
[----:B------:R-:W1:Y:S01]  /*12b0*/  LDCU UR4, c[0x0][0xb20] ;  /* 0x00016400ff0477ac */ /* 0x000e620008000800 */
[----:B------:R-:W1:Y:S01]  /*12c0*/  LDCU.64 UR8, c[0x0][0xb28] ;  /* 0x00016500ff0877ac */ /* 0x000e620008000a00 */
[----:B--2---:R-:W-:Y:S02]  /*12d0*/  UISETP.NE.AND UP0, UPT, UR14, 0x1, UPT ;  /* 0x000000010e00788c */ /* 0x004fe4000bf05270 */
[----:B----4-:R-:W-:Y:S02]  /*12e0*/  UIMAD.WIDE.U32 UR10, UR5, UR15, URZ ;  /* 0x0000000f050a72a5 */ /* 0x010fe4000f8e00ff */
[----:B---3--:R-:W-:-:S02]  /*12f0*/  UIMAD.WIDE.U32 UR18, UR6, UR12, URZ ;  /* 0x0000000c061272a5 */ /* 0x008fc4000f8e00ff */
[----:B-1----:R-:W-:Y:S02]  /*1300*/  UISETP.NE.AND UP1, UPT, UR27, 0x1, UPT ;  /* 0x000000011b00788c */ /* 0x002fe4000bf25270 */
[----:B------:R-:W-:Y:S01]  /*1310*/  UISETP.NE.AND UP2, UPT, UR23, 0x1, UPT ;  /* 0x000000011700788c */ /* 0x000fe2000bf45270 */
[----:B------:R-:W-:Y:S02]  /*1320*/  UMOV UR10, UR11 ;  /* 0x0000000b000a7c82 */ /* 0x000fe40008000000 */
[----:B------:R-:W-:Y:S01]  /*1330*/  UMOV UR18, UR19 ;  /* 0x0000001300127c82 */ /* 0x000fe20008000000 */
[----:B------:R-:W-:Y:S02]  /*1340*/  @UP0 USHF.R.U32.HI UR5, URZ, UR4, UR10 ;  /* 0x00000004ff050299 */ /* 0x000fe4000801160a */
[----:B------:R-:W-:Y:S02]  /*1350*/  UIMAD.WIDE.U32 UR20, UR26, UR15, URZ ;  /* 0x0000000f1a1472a5 */ /* 0x000fe4000f8e00ff */
[----:B------:R-:W-:-:S02]  /*1360*/  UIMAD.WIDE.U32 UR10, UR5, UR8, URZ ;  /* 0x00000008050a72a5 */ /* 0x000fc4000f8e00ff */
[----:B------:R-:W-:Y:S02]  /*1370*/  @UP1 USHF.R.U32.HI UR6, URZ, UR13, UR18 ;  /* 0x0000000dff061299 */ /* 0x000fe40008011612 */
[----:B------:R-:W-:Y:S02]  /*1380*/  UIMAD.WIDE.U32 UR16, UR25, UR12, URZ ;  /* 0x0000000c191072a5 */ /* 0x000fe4000f8e00ff */
[----:B------:R-:W-:Y:S01]  /*1390*/  UIMAD.WIDE.U32 UR18, UR6, UR8, URZ ;  /* 0x00000008061272a5 */ /* 0x000fe2000f8e00ff */
[----:B------:R-:W-:Y:S01]  /*13a0*/  UMOV UR20, UR21 ;  /* 0x0000001500147c82 */ /* 0x000fe20008000000 */
[----:B------:R-:W-:Y:S01]  /*13b0*/  UMOV UR10, UR11 ;  /* 0x0000000b000a7c82 */ /* 0x000fe20008000000 */
[----:B------:R-:W-:Y:S02]  /*13c0*/  USHF.R.U32.HI UR20, URZ, UR4, UR20 ;  /* 0x00000004ff147299 */ /* 0x000fe40008011614 */
[----:B------:R-:W-:Y:S02]  /*13d0*/  @UP2 USHF.R.U32.HI UR5, URZ, UR9, UR10 ;  /* 0x00000009ff052299 */ /* 0x000fe4000801160a */
[----:B------:R-:W-:Y:S01]  /*13e0*/  UMOV UR7, UR19 ;  /* 0x0000001300077c82 */ /* 0x000fe20008000000 */
[----:B------:R-:W-:Y:S01]  /*13f0*/  UMOV UR16, UR17 ;  /* 0x0000001100107c82 */ /* 0x000fe20008000000 */
[----:B------:R-:W-:-:S02]  /*1400*/  @UP2 USHF.R.U32.HI UR6, URZ, UR9, UR7 ;  /* 0x00000009ff062299 */ /* 0x000fc40008011607 */
[----:B------:R-:W-:Y:S02]  /*1410*/  USHF.R.U32.HI UR13, URZ, UR13, UR16 ;  /* 0x0000000dff0d7299 */ /* 0x000fe40008011610 */
[----:B------:R-:W-:Y:S02]  /*1420*/  USEL UR4, UR26, UR20, !UP0 ;  /* 0x000000141a047287 */ /* 0x000fe4000c000000 */
[----:B------:R-:W-:Y:S02]  /*1430*/  UIMAD UR7, UR5, UR23, URZ ;  /* 0x00000017050772a4 */ /* 0x000fe4000f8e02ff */
[----:B------:R-:W-:Y:S02]  /*1440*/  USEL UR5, UR25, UR13, !UP1 ;  /* 0x0000000d19057287 */ /* 0x000fe4000c800000 */
[----:B------:R-:W-:Y:S02]  /*1450*/  UIMAD UR12, UR6, UR23, URZ ;  /* 0x00000017060c72a4 */ /* 0x000fe4000f8e02ff */
[----:B------:R-:W-:-:S02]  /*1460*/  UISETP.GE.AND UP0, UPT, UR4, UR7, UPT ;  /* 0x000000070400728c */ /* 0x000fc4000bf06270 */
[----:B------:R-:W-:Y:S02]  /*1470*/  UIMAD.WIDE.U32 UR10, UR4, UR8, URZ ;  /* 0x00000008040a72a5 */ /* 0x000fe4000f8e00ff */
[----:B------:R-:W-:Y:S02]  /*1480*/  UISETP.GE.OR UP0, UPT, UR5, UR12, UP0 ;  /* 0x0000000c0500728c */ /* 0x000fe40008706670 */
[----:B------:R-:W-:Y:S02]  /*1490*/  UIMAD.WIDE.U32 UR12, UR5, UR8, URZ ;  /* 0x00000008050c72a5 */ /* 0x000fe4000f8e00ff */
[----:B------:R-:W-:Y:S01]  /*14a0*/  UIADD3 UR10, UPT, UPT, -UR4, URZ, URZ ;  /* 0x000000ff040a7290 */ /* 0x000fe2000fffe1ff */
[----:B------:R-:W-:Y:S01]  /*14b0*/  UMOV UR8, UR11 ;  /* 0x0000000b00087c82 */ /* 0x000fe20008000000 */
[----:B------:R-:W-:Y:S02]  /*14c0*/  UIADD3 UR11, UPT, UPT, -UR5, URZ, URZ ;  /* 0x000000ff050b7290 */ /* 0x000fe4000fffe1ff */
[----:B------:R-:W-:-:S03]  /*14d0*/  USHF.R.U32.HI UR8, URZ, UR9, UR8 ;  /* 0x00000009ff087299 */ /* 0x000fc60008011608 */
[----:B------:R-:W-:Y:S01]  /*14e0*/  @!UP0 UMOV UR7, UR13 ;  /* 0x0000000d00078c82 */ /* 0x000fe20008000000 */
[----:B------:R-:W-:Y:S02]  /*14f0*/  UIMAD UR26, UR14, UR10, UR26 ;  /* 0x0000000a0e1a72a4 */ /* 0x000fe4000f8e021a */
[----:B------:R-:W-:Y:S02]  /*1500*/  USEL UR8, UR4, UR8, !UP2 ;  /* 0x0000000804087287 */ /* 0x000fe4000d000000 */
[----:B------:R-:W-:Y:S02]  /*1510*/  @!UP0 USHF.R.U32.HI UR7, URZ, UR9, UR7 ;  /* 0x00000009ff078299 */ /* 0x000fe40008011607 */
[----:B------:R-:W-:Y:S02]  /*1520*/  UIADD3 UR9, UPT, UPT, -UR8, URZ, URZ ;  /* 0x000000ff08097290 */ /* 0x000fe4000fffe1ff */
[----:B------:R-:W-:Y:S02]  /*1530*/  @!UP0 USEL UR7, UR5, UR7, !UP2 ;  /* 0x0000000705078287 */ /* 0x000fe4000d000000 */
[----:B------:R-:W-:-:S02]  /*1540*/  UIMAD UR9, UR23, UR9, UR4 ;  /* 0x00000009170972a4 */ /* 0x000fc4000f8e0204 */
[----:B------:R-:W-:Y:S02]  /*1550*/  @!UP0 UIADD3 UR8, UPT, UPT, UR8, -UR7, URZ ;  /* 0x8000000708088290 */ /* 0x000fe4000fffe0ff */
[----:B------:R-:W-:Y:S02]  /*1560*/  @!UP0 UIMAD UR6, UR9, UR6, UR7 ;  /* 0x00000006090682a4 */ /* 0x000fe4000f8e0207 */
[----:B------:R-:W-:Y:S02]  /*1570*/  @!UP0 UIMAD UR4, UR8, UR23, UR5 ;  /* 0x00000017080482a4 */ /* 0x000fe4000f8e0205 */
[----:B------:R-:W-:Y:S02]  /*1580*/  UIMAD UR25, UR27, UR11, UR25 ;  /* 0x0000000b1b1972a4 */ /* 0x000fe4000f8e0219 */
[----:B------:R-:W-:Y:S01]  /*1590*/  UIMAD UR26, UR4, UR14, UR26 ;  /* 0x0000000e041a72a4 */ /* 0x000fe2000f8e021a */
[----:B------:R-:W-:Y:S02]  /*15a0*/  @!UP0 UMOV UR5, UR6 ;  /* 0x0000000600058c82 */ /* 0x000fe40008000000 */
[----:B------:R-:W-:-:S12]  /*15b0*/  UIMAD UR25, UR5, UR27, UR25 ;  /* 0x0000001b051972a4 */ /* 0x000fd8000f8e0219 */
.L_x_18:
[----:B------:R-:W-:Y:S02]  /*15c0*/  UISETP.NE.AND UP1, UPT, UR28, 0x1, UPT ;  /* 0x000000011c00788c */ /* 0x000fe4000bf25270 */
[----:B------:R-:W-:Y:S02]  /*15d0*/  ULOP3.LUT UR30, UR30, 0xffff, URZ, 0xc0, !UPT ;  /* 0x0000ffff1e1e7892 */ /* 0x000fe4000f8ec0ff */
[----:B------:R-:W-:Y:S02]  /*15e0*/  ULOP3.LUT UR29, UR29, 0xffff, URZ, 0xc0, !UPT ;  /* 0x0000ffff1d1d7892 */ /* 0x000fe4000f8ec0ff */
[----:B------:R-:W-:Y:S02]  /*15f0*/  UISETP.NE.AND UP0, UPT, UR22, 0x2, UPT ;  /* 0x000000021600788c */ /* 0x000fe4000bf05270 */
[----:B------:R-:W-:Y:S02]  /*1600*/  ULOP3.LUT UR39, UR39, 0x400, URZ, 0xc0, !UPT ;  /* 0x0000040027277892 */ /* 0x000fe4000f8ec0ff */
[----:B------:R-:W-:-:S02]  /*1610*/  ULOP3.LUT UR38, UR38, 0x400, URZ, 0xc0, !UPT ;  /* 0x0000040026267892 */ /* 0x000fc4000f8ec0ff */
[----:B------:R-:W-:Y:S02]  /*1620*/  USHF.L.U32 UR30, UR32, UR30, URZ ;  /* 0x0000001e201e7299 */ /* 0x000fe400080006ff */
[----:B------:R-:W-:Y:S01]  /*1630*/  USHF.L.U32 UR29, UR31, UR29, URZ ;  /* 0x0000001d1f1d7299 */ /* 0x000fe200080006ff */
[----:B------:R-:W-:Y:S11]  /*1640*/  BRA.U UP1, `(.L_x_19) ;  /* 0x0000000101447547 */ /* 0x000ff6000b800000 */
[----:B------:R-:W2:Y:S01]  /*1650*/  LDCU.128 UR8, c[0x0][0xb10] ;  /* 0x00016200ff0877ac */ /* 0x000ea20008000c00 */
[----:B------:R-:W3:Y:S01]  /*1660*/  LDCU UR12, c[0x0][0xb0c] ;  /* 0x00016180ff0c77ac */ /* 0x000ee20008000800 */
[----:B------:R-:W4:Y:S01]  /*1670*/  LDCU UR13, c[0x0][0xb20] ;  /* 0x00016400ff0d77ac */ /* 0x000f220008000800 */
[----:B--2---:R-:W-:Y:S02]  /*1680*/  UIMAD.WIDE.U32 UR6, UR25, UR8, URZ ;  /* 0x00000008190672a5 */ /* 0x004fe4000f8e00ff */
[----:B------:R-:W-:Y:S02]  /*1690*/  UIMAD.WIDE.U32 UR4, UR26, UR11, URZ ;  /* 0x0000000b1a0472a5 */ /* 0x000fe4000f8e00ff */
[----:B---3--:R-:W-:Y:S02]  /*16a0*/  UISETP.NE.AND UP2, UPT, UR12, 0x1, UPT ;  /* 0x000000010c00788c */ /* 0x008fe4000bf45270 */
[----:B------:R-:W-:Y:S01]  /*16b0*/  UISETP.NE.AND UP1, UPT, UR10, 0x1, UPT ;  /* 0x000000010a00788c */ /* 0x000fe2000bf25270 */
[----:B------:R-:W-:-:S02]  /*16c0*/  UMOV UR6, UR7 ;  /* 0x0000000700067c82 */ /* 0x000fc40008000000 */
[----:B------:R-:W-:Y:S01]  /*16d0*/  UMOV UR4, UR5 ;  /* 0x0000000500047c82 */ /* 0x000fe20008000000 */
[----:B------:R-:W-:Y:S02]  /*16e0*/  USHF.R.U32.HI UR9, URZ, UR9, UR6 ;  /* 0x00000009ff097299 */ /* 0x000fe40008011606 */
[----:B----4-:R-:W-:Y:S02]  /*16f0*/  USHF.R.U32.HI UR4, URZ, UR13, UR4 ;  /* 0x0000000dff047299 */ /* 0x010fe40008011604 */
[----:B------:R-:W-:Y:S02]  /*1700*/  USEL UR5, UR25, UR9, !UP2 ;  /* 0x0000000919057287 */ /* 0x000fe4000d000000 */
[----:B------:R-:W-:-:S04]  /*1710*/  USEL UR4, UR26, UR4, !UP1 ;  /* 0x000000041a047287 */ /* 0x000fc8000c800000 */
[----:B------:R-:W-:Y:S02]  /*1720*/  UIADD3 UR6, UPT, UPT, UR5, -UR4, URZ ;  /* 0x8000000405067290 */ /* 0x000fe4000fffe0ff */
[----:B------:R-:W-:Y:S02]  /*1730*/  UIADD3 UR4, UPT, UPT, -UR5, UR4, URZ ;  /* 0x0000000405047290 */ /* 0x000fe4000fffe1ff */
[----:B------:R-:W-:Y:S02]  /*1740*/  UIMAD UR26, UR6, UR10, UR26 ;  /* 0x0000000a061a72a4 */ /* 0x000fe4000f8e021a */
[----:B------:R-:W-:-:S12]  /*1750*/  UIMAD UR25, UR4, UR12, UR25 ;  /* 0x0000000c041972a4 */ /* 0x000fd8000f8e0219 */
.L_x_19:
[----:B------:R-:W-:Y:S05]  /*1760*/  BRA.U !UP5, `(.L_x_20) ;  /* 0x000000010d0c7547 */ /* 0x000fea000b800000 */
[----:B------:R-:W-:Y:S01]  /*1770*/  UCGABAR_WAIT ;  /* 0x0000000000007dc7 */ /* 0x000fe20008000000 */
[----:B------:R-:W-:Y:S01]  /*1780*/  CCTL.IVALL ;  /* 0x00000000ff00798f */ /* 0x000fe20002000000 */
[----:B------:R-:W-:Y:S05]  /*1790*/  BRA `(.L_x_21) ;  /* 0x0000000000047947 */ /* 0x000fea0003800000 */
.L_x_20:
[----:B------:R-:W-:Y:S06]  /*17a0*/  BAR.SYNC.DEFER_BLOCKING 0x0 ;  /* 0x0000000000007b1d */ /* 0x000fec0000010000 */
.L_x_21:
[----:B------:R-:W-:Y:S05]  /*17b0*/  BRA.U UP0, `(.L_x_22) ;  /* 0x0000001500b47547 */ /* 0x000fea000b800000 */
[----:B------:R-:W2:Y:S01]  /*17c0*/  LDCU UR6, c[0x0][0x38c] ;  /* 0x00007180ff0677ac */ /* 0x000ea20008000800 */
[----:B------:R-:W-:Y:S01]  /*17d0*/  PLOP3.LUT P2, PT, PT, PT, UP3, 0x80, 0x8 ;  /* 0x000000000008781c */ /* 0x000fe20003f4f038 */
[----:B------:R-:W-:Y:S01]  /*17e0*/  IMAD.MOV.U32 R12, RZ, RZ, 0x1 ;  /* 0x00000001ff0c7424 */ /* 0x000fe200078e00ff */
[----:B------:R-:W-:Y:S01]  /*17f0*/  ISETP.EQ.OR P3, PT, R0, RZ, P4 ;  /* 0x000000ff0000720c */ /* 0x000fe20002762670 */
[----:B------:R-:W-:Y:S01]  /*1800*/  UISETP.NE.AND UP1, UPT, UR22, URZ, UPT ;  /* 0x000000ff1600728c */ /* 0x000fe2000bf25270 */
[----:B------:R-:W-:Y:S02]  /*1810*/  PLOP3.LUT P2, PT, P2, PT, PT, 0x8, 0x80 ;  /* 0x000000000080781c */ /* 0x000fe4000174e170 */
[----:B------:R-:W-:Y:S01]  /*1820*/  CS2R R10, SRZ ;  /* 0x00000000000a7805 */ /* 0x000fe2000001ff00 */
[----:B------:R-:W-:Y:S01]  /*1830*/  IMAD.MOV.U32 R9, RZ, RZ, RZ ;  /* 0x000000ffff097224 */ /* 0x000fe200078e00ff */
[----:B------:R-:W3:Y:S01]  /*1840*/  LDCU UR48, c[0x0][0x370] ;  /* 0x00006e00ff3077ac */ /* 0x000ee20008000800 */
[----:B------:R-:W-:Y:S01]  /*1850*/  IMAD.MOV.U32 R8, RZ, RZ, 0x1 ;  /* 0x00000001ff087424 */ /* 0x000fe200078e00ff */
[----:B------:R-:W4:Y:S01]  /*1860*/  LDCU.64 UR44, c[0x0][0x348] ;  /* 0x00006900ff2c77ac */ /* 0x000f220008000a00 */
[----:B------:R-:W1:Y:S01]  /*1870*/  LDCU UR47, c[0x0][0x374] ;  /* 0x00006e80ff2f77ac */ /* 0x000e620008000800 */
[----:B--2---:R-:W-:-:S02]  /*1880*/  UIADD3 UR5, UPT, UPT, UR6, 0x3f, URZ ;  /* 0x0000003f06057890 */ /* 0x004fc4000fffe0ff */
[----:B------:R-:W-:Y:S02]  /*1890*/  UIADD3 UR55, UPT, UPT, UR6, 0x7e, URZ ;  /* 0x0000007e06377890 */ /* 0x000fe4000fffe0ff */
[----:B------:R-:W-:Y:S02]  /*18a0*/  USHF.R.S32.HI UR4, URZ, 0x1f, UR5 ;  /* 0x0000001fff047899 */ /* 0x000fe40008011405 */
[----:B------:R-:W-:Y:S02]  /*18b0*/  USEL UR37, UR37, 0x2, UP1 ;  /* 0x0000000225257887 */ /* 0x000fe40008800000 */
[----:B------:R-:W-:Y:S02]  /*18c0*/  ULEA.HI UR4, UR4, UR5, URZ, 0x6 ;  /* 0x0000000504047291 */ /* 0x000fe4000f8f30ff */
[----:B------:R-:W-:Y:S02]  /*18d0*/  USHF.L.U32 UR5, UR24, 0x5, URZ ;  /* 0x0000000518057899 */ /* 0x000fe400080006ff */
[----:B------:R-:W-:-:S02]  /*18e0*/  USHF.R.S32.HI UR50, URZ, 0x6, UR4 ;  /* 0x00000006ff327899 */ /* 0x000fc40008011404 */
[----:B------:R-:W-:Y:S02]  /*18f0*/  UIADD3 UR4, UPT, UPT, UR6, -0x1, URZ ;  /* 0xffffffff06047890 */ /* 0x000fe4000fffe0ff */
[----:B------:R-:W-:Y:S02]  /*1900*/  UISETP.LT.U32.AND UP0, UPT, UR50, 0x6, UPT ;  /* 0x000000063200788c */ /* 0x000fe4000bf01070 */
[----:B------:R-:W-:Y:S02]  /*1910*/  UISETP.GE.U32.AND UP2, UPT, UR4, -0x7f, UPT ;  /* 0xffffff810400788c */ /* 0x000fe4000bf46070 */
[----:B------:R-:W-:Y:S02]  /*1920*/  USEL UR49, UR50, 0x6, UP0 ;  /* 0x0000000632317887 */ /* 0x000fe40008000000 */
[----:B------:R-:W-:Y:S02]  /*1930*/  ULOP3.LUT UR51, UR5, 0x20, URZ, 0xe2, !UPT ;  /* 0x0000002005337892 */ /* 0x000fe4000f8ee2ff */
[----:B------:R-:W-:-:S02]  /*1940*/  UIADD3 UR31, UPT, UPT, UR49, -0x1, URZ ;  /* 0xffffffff311f7890 */ /* 0x000fc4000fffe0ff */
[----:B------:R-:W-:Y:S01]  /*1950*/  UIADD3 UR52, UPT, UPT, UR50, -UR49, URZ ;  /* 0x8000003132347290 */ /* 0x000fe2000fffe0ff */
[----:B------:R-:W-:Y:S02]  /*1960*/  UMOV UR22, URZ ;  /* 0x000000ff00167c82 */ /* 0x000fe40008000000 */
[----:B------:R-:W-:-:S04]  /*1970*/  @UP2 UIADD3 UR31, UPT, UPT, UR49, URZ, URZ ;  /* 0x000000ff311f2290 */ /* 0x000fc8000fffe0ff */
[----:B-1-34-:R-:W-:-:S12]  /*1980*/  UIADD3 UR31, UPT, UPT, UR31, 0x1, URZ ;  /* 0x000000011f1f7890 */ /* 0x01afd8000fffe0ff */
.L_x_46:
[----:B------:R-:W-:Y:S01]  /*1990*/  UISETP.NE.AND UP0, UPT, UR54, URZ, UPT ;  /* 0x000000ff3600728c */ /* 0x000fe2000bf05270 */
[----:B------:R-:W1:Y:S08]  /*19a0*/  S2UR UR54, SR_CgaCtaId ;  /* 0x00000000003679c3 */ /* 0x000e700000008800 */
[----:B---3--:R-:W-:Y:S05]  /*19b0*/  BRA.U UP0, `(.L_x_23) ;  /* 0x0000000100347547 */ /* 0x008fea000b800000 */
[----:B------:R-:W2:Y:S01]  /*19c0*/  S2R R0, SR_CgaCtaId ;  /* 0x0000000000007919 */ /* 0x000ea20000008800 */
[----:B------:R-:W-:-:S04]  /*19d0*/  MOV R2, 0x400 ;  /* 0x0000040000027802 */ /* 0x000fc80000000f00 */
[----:B--2---:R-:W-:Y:S02]  /*19e0*/  LEA R0, R0, R2, 0x18 ;  /* 0x0000000200007211 */ /* 0x004fe400078ec0ff */
[----:B------:R-:W-:-:S03]  /*19f0*/  SHF.L.U32 R2, R8, 0x1f, RZ ;  /* 0x0000001f08027819 */ /* 0x000fc600000006ff */
[----:B------:R-:W-:-:S04]  /*1a00*/  IMAD R0, R9, 0x8, R0 ;  /* 0x0000000809007824 */ /* 0x000fc800078e0200 */
[----:B------:R-:W2:Y:S02]  /*1a10*/  SYNCS.PHASECHK.TRANS64.TRYWAIT P0, [R0+URZ+0x110], R2 ;  /* 0x00011002000075a7 */ /* 0x000ea400080011ff */
[----:B--2---:R-:W-:Y:S05]  /*1a20*/  @!P0 BRA `(.L_x_24) ;  /* 0x0000006400248947 */ /* 0x004fea0003800000 */
.L_x_128:
[----:B------:R-:W-:Y:S01]  /*1a30*/  VIADD R9, R9, 0x1 ;  /* 0x0000000109097836 */ /* 0x000fe20000000000 */
[----:B------:R2:W-:Y:S04]  /*1a40*/  SYNCS.ARRIVE.TRANS64.A1T0 RZ, [R0+URZ+0x100], RZ ;  /* 0x000100ff00ff79a7 */ /* 0x0005e800081000ff */
[----:B------:R-:W-:-:S04]  /*1a50*/  ISETP.NE.AND P0, PT, R9, 0x2, PT ;  /* 0x000000020900780c */ /* 0x000fc80003f05270 */
[----:B------:R-:W-:Y:S02]  /*1a60*/  SEL R9, R9, RZ, P0 ;  /* 0x000000ff09097207 */ /* 0x000fe40000000000 */
[----:B--2---:R-:W-:-:S04]  /*1a70*/  SEL R0, RZ, 0x1, P0 ;  /* 0x00000001ff007807 */ /* 0x004fc80000000000 */
[----:B------:R-:W-:-:S07]  /*1a80*/  LOP3.LUT R8, R8, R0, RZ, 0x3c, !PT ;  /* 0x0000000008087212 */ /* 0x000fce00078e3cff */
.L_x_23:
[----:B------:R-:W-:Y:S01]  /*1a90*/  UMOV UR21, 0x400 ;  /* 0x0000040000157882 */ /* 0x000fe20000000000 */
[----:B------:R-:W-:Y:S01]  /*1aa0*/  SHF.L.U32 R0, R12, 0x1f, RZ ;  /* 0x0000001f0c007819 */ /* 0x000fe200000006ff */
[----:B-1----:R-:W-:Y:S02]  /*1ab0*/  ULEA UR21, UR54, UR21, 0x18 ;  /* 0x0000001536157291 */ /* 0x002fe4000f8ec0ff */
[----:B------:R-:W-:Y:S02]  /*1ac0*/  UISETP.GE.U32.AND UP0, UPT, UR55, 0x7f, UPT ;  /* 0x0000007f3700788c */ /* 0x000fe4000bf06070 */
[----:B------:R-:W-:Y:S02]  /*1ad0*/  ULEA UR4, UR22, UR21, 0x3 ;  /* 0x0000001516047291 */ /* 0x000fe4000f8e18ff */
[----:B------:R-:W-:Y:S02]  /*1ae0*/  ULEA UR19, UR26, UR53, 0x1 ;  /* 0x000000351a137291 */ /* 0x000fe4000f8e08ff */
[----:B------:R-:W-:-:S02]  /*1af0*/  ULEA UR35, UR25, UR51, 0x6 ;  /* 0x0000003319237291 */ /* 0x000fc4000f8e30ff */
[----:B------:R-:W-:Y:S01]  /*1b00*/  USHF.L.U32 UR19, UR19, 0x5, URZ ;  /* 0x0000000513137899 */ /* 0x000fe200080006ff */
[----:B------:R-:W-:Y:S02]  /*1b10*/  UMOV UR7, URZ ;  /* 0x000000ff00077c82 */ /* 0x000fe40008000000 */
[----:B------:R1:W2:Y:S01]  /*1b20*/  SYNCS.PHASECHK.TRANS64.TRYWAIT P1, [UR4+0x30], R0 ;  /* 0x00003000ff0075a7 */ /* 0x0002a20008021104 */
[----:B------:R-:W-:Y:S08]  /*1b30*/  BRA.U !UP0, `(.L_x_25) ;  /* 0x0000000508107547 */ /* 0x000ff0000b800000 */
[----:B------:R-:W-:Y:S01]  /*1b40*/  UMOV UR13, URZ ;  /* 0x000000ff000d7c82 */ /* 0x000fe20008000000 */
[----:B------:R-:W-:-:S05]  /*1b50*/  UMOV UR6, UR22 ;  /* 0x0000001600067c82 */ /* 0x000fca0008000000 */
.L_x_33:
[----:B------:R-:W-:Y:S01]  /*1b60*/  ULEA UR33, UR6, UR21, 0x3 ;  /* 0x0000001506217291 */ /* 0x000fe2000f8e18ff */
[----:B--2---:R-:W-:Y:S01]  /*1b70*/  @!P4 MOV R2, 0x8000 ;  /* 0x000080000002c802 */ /* 0x004fe20000000f00 */
[----:B--23--:R-:W-:Y:S10]  /*1b80*/  @P1 BRA `(.L_x_26) ;  /* 0x00000000000c1947 */ /* 0x00cff40003800000 */
[----:B------:R-:W-:-:S04]  /*1b90*/  SHF.L.U32 R3, R12, 0x1f, RZ ;  /* 0x0000001f0c037819 */ /* 0x000fc800000006ff */
[----:B------:R-:W2:Y:S02]  /*1ba0*/  SYNCS.PHASECHK.TRANS64.TRYWAIT P0, [UR33+0x30], R3 ;  /* 0x00003003ff0075a7 */ /* 0x000ea40008001121 */
[----:B--2---:R-:W-:Y:S05]  /*1bb0*/  @!P0 BRA `(.L_x_27) ;  /* 0x0000006000d48947 */ /* 0x004fea0003800000 */
.L_x_26:
[----:B------:R2:W-:Y:S01]  /*1bc0*/  @!P4 SYNCS.ARRIVE.TRANS64 RZ, [UR33], R2 ;  /* 0x00000002ffffc9a7 */ /* 0x0005e20008000021 */
[----:B------:R-:W-:-:S04]  /*1bd0*/  ULOP3.LUT UR4, UR37, 0x2, URZ, 0xfc, !UPT ;  /* 0x0000000225047892 */ /* 0x000fc8000f8efcff */
[----:B------:R-:W-:-:S09]  /*1be0*/  UISETP.NE.AND UP0, UPT, UR4, 0x2, UPT ;  /* 0x000000020400788c */ /* 0x000fd2000bf05270 */
[----:B------:R-:W-:Y:S05]  /*1bf0*/  BRA.U UP0, `(.L_x_28) ;  /* 0x0000000100047547 */ /* 0x000fea000b800000 */
[----:B------:R-:W-:Y:S05]  /*1c00*/  BPT.TRAP 0x1 ;  /* 0x000000040000795c */ /* 0x000fea0000300000 */
.L_x_28:
[----:B------:R-:W-:Y:S04]  /*1c10*/  BSSY.RECONVERGENT B0, `(.L_x_29) ;  /* 0x0000003000007945 */ /* 0x000fe80003800200 */
[----:B------:R-:W-:Y:S05]  /*1c20*/  @P3 BRA `(.L_x_30) ;  /* 0x0000000000043947 */ /* 0x000fea0003800000 */
[----:B------:R-:W-:Y:S05]  /*1c30*/  BPT.TRAP 0x1 ;  /* 0x000000040000795c */ /* 0x000fea0000300000 */
.L_x_30:
[----:B------:R-:W-:Y:S05]  /*1c40*/  BSYNC.RECONVERGENT B0 ;  /* 0x0000000000007941 */ /* 0x000fea0003800200 */
.L_x_29:
[----:B------:R-:W-:Y:S01]  /*1c50*/  UIADD3 UR4, UPT, UPT, UR6, 0x1, URZ ;  /* 0x0000000106047890 */ /* 0x000fe2000fffe0ff */
[----:B------:R-:W-:Y:S01]  /*1c60*/  BSSY.RECONVERGENT B0, `(.L_x_31) ;  /* 0x000002c000007945 */ /* 0x000fe20003800200 */
[----:B------:R-:W-:Y:S02]  /*1c70*/  ELECT P0, URZ, PT ;  /* 0x0000000000ff782f */ /* 0x000fe40003800000 */
[----:B------:R-:W-:-:S04]  /*1c80*/  UISETP.NE.AND UP0, UPT, UR4, 0x6, UPT ;  /* 0x000000060400788c */ /* 0x000fc8000bf05270 */
[----:B------:R-:W-:Y:S02]  /*1c90*/  USEL UR5, URZ, 0x1, UP0 ;  /* 0x00000001ff057887 */ /* 0x000fe40008000000 */
[----:B------:R-:W-:-:S04]  /*1ca0*/  USEL UR22, UR4, URZ, UP0 ;  /* 0x000000ff04167287 */ /* 0x000fc80008000000 */
[----:B------:R-:W-:Y:S01]  /*1cb0*/  ULEA UR4, UR22, UR21, 0x3 ;  /* 0x0000001516047291 */ /* 0x000fe2000f8e18ff */
[----:B------:R-:W-:-:S04]  /*1cc0*/  LOP3.LUT R12, R12, UR5, RZ, 0x3c, !PT ;  /* 0x000000050c0c7c12 */ /* 0x000fc8000f8e3cff */
[----:B-1----:R-:W-:-:S04]  /*1cd0*/  SHF.L.U32 R0, R12, 0x1f, RZ ;  /* 0x0000001f0c007819 */ /* 0x002fc800000006ff */
[----:B------:R1:W3:Y:S01]  /*1ce0*/  SYNCS.PHASECHK.TRANS64.TRYWAIT P1, [UR4+0x30], R0 ;  /* 0x00003000ff0075a7 */ /* 0x0002e20008021104 */
[----:B------:R-:W-:Y:S05]  /*1cf0*/  @!P0 BRA `(.L_x_32) ;  /* 0x0000000000888947 */ /* 0x000fea0003800000 */
[----:B------:R-:W-:Y:S02]  /*1d00*/  USHF.L.U32 UR7, UR6, 0xc, URZ ;  /* 0x0000000c06077899 */ /* 0x000fe400080006ff */
[----:B------:R-:W-:Y:S02]  /*1d10*/  UIADD3 UR4, UP1, UPT, UR44, 0x80, URZ ;  /* 0x000000802c047890 */ /* 0x000fe4000ff3e0ff */
[----:B------:R-:W-:Y:S02]  /*1d20*/  ULOP3.LUT UR24, UR7, UR39, URZ, 0xfc, !UPT ;  /* 0x0000002707187292 */ /* 0x000fe4000f8efcff */
[----:B------:R-:W-:Y:S02]  /*1d30*/  ULOP3.LUT UR8, UR7, UR38, URZ, 0xfc, !UPT ;  /* 0x0000002607087292 */ /* 0x000fe4000f8efcff */
[----:B------:R-:W-:Y:S02]  /*1d40*/  ULEA UR24, UR24, UR21, 0x2 ;  /* 0x0000001518187291 */ /* 0x000fe4000f8e10ff */
[----:B------:R-:W-:-:S02]  /*1d50*/  USHF.L.U32 UR34, UR13, 0x6, URZ ;  /* 0x000000060d227899 */ /* 0x000fc400080006ff */
[----:B------:R-:W-:Y:S02]  /*1d60*/  UIADD3 UR14, UP0, UPT, UR44, 0x180, URZ ;  /* 0x000001802c0e7890 */ /* 0x000fe4000ff1e0ff */
[----:B------:R-:W-:Y:S02]  /*1d70*/  ULEA UR8, UR8, UR21, 0x2 ;  /* 0x0000001508087291 */ /* 0x000fe4000f8e10ff */
[----:B------:R-:W-:Y:S02]  /*1d80*/  UIADD3.X UR5, UPT, UPT, URZ, UR45, URZ, UP1, !UPT ;  /* 0x0000002dff057290 */ /* 0x000fe40008ffe4ff */
[----:B------:R-:W-:Y:S02]  /*1d90*/  UIADD3 UR32, UPT, UPT, UR24, 0x6800, URZ ;  /* 0x0000680018207890 */ /* 0x000fe4000fffe0ff */
[----:B------:R-:W-:Y:S02]  /*1da0*/  UPRMT UR7, URZ, 0x5410, UR30 ;  /* 0x00005410ff077896 */ /* 0x000fe4000800001e */
[----:B------:R-:W-:-:S02]  /*1db0*/  UIADD3 UR26, UPT, UPT, UR34, 0x20, URZ ;  /* 0x00000020221a7890 */ /* 0x000fc4000fffe0ff */
[----:B------:R-:W-:Y:S02]  /*1dc0*/  UIADD3 UR24, UPT, UPT, UR24, 0x8800, URZ ;  /* 0x0000880018187890 */ /* 0x000fe4000fffe0ff */
[----:B------:R-:W-:Y:S02]  /*1dd0*/  UIADD3.X UR15, UPT, UPT, URZ, UR45, URZ, UP0, !UPT ;  /* 0x0000002dff0f7290 */ /* 0x000fe400087fe4ff */
[----:B------:R-:W-:Y:S02]  /*1de0*/  UIADD3 UR16, UPT, UPT, UR8, 0x1e800, URZ ;  /* 0x0001e80008107890 */ /* 0x000fe4000fffe0ff */
[----:B------:R-:W-:Y:S02]  /*1df0*/  UPRMT UR23, URZ, 0x5410, UR29 ;  /* 0x00005410ff177896 */ /* 0x000fe4000800001d */
[----:B------:R-:W-:Y:S01]  /*1e00*/  UIADD3 UR8, UPT, UPT, UR8, 0x20800, URZ ;  /* 0x0002080008087890 */ /* 0x000fe2000fffe0ff */
[----:B------:R-:W-:Y:S01]  /*1e10*/  UMOV UR40, 0x0 ;  /* 0x0000000000287882 */ /* 0x000fe20000000000 */
[----:B------:R-:W-:Y:S01]  /*1e20*/  UMOV UR41, 0x10000000 ;  /* 0x1000000000297882 */ /* 0x000fe20000000000 */
[----:B------:R-:W-:Y:S01]  /*1e30*/  UMOV UR25, UR33 ;  /* 0x0000002100197c82 */ /* 0x000fe20008000000 */
[----:B------:R-:W-:Y:S01]  /*1e40*/  UMOV UR27, UR35 ;  /* 0x00000023001b7c82 */ /* 0x000fe20008000000 */
[----:B------:R-:W-:Y:S01]  /*1e50*/  UMOV UR28, UR36 ;  /* 0x00000024001c7c82 */ /* 0x000fe20008000000 */
[----:B------:R-:W-:Y:S01]  /*1e60*/  UMOV UR17, UR33 ;  /* 0x0000002100117c82 */ /* 0x000fe20008000000 */
[----:B------:R-:W-:Y:S01]  /*1e70*/  UMOV UR20, UR36 ;  /* 0x0000002400147c82 */ /* 0x000fe20008000000 */
[----:B------:R-:W-:Y:S01]  /*1e80*/  UMOV UR18, UR34 ;  /* 0x0000002200127c82 */ /* 0x000fe20008000000 */
[----:B------:R4:W-:Y:S01]  /*1e90*/  UTMALDG.3D.MULTICAST [UR32], [UR4], UR7, desc[UR40] ;  /* 0x00002820040073b4 */ /* 0x0009e20008011807 */
[----:B------:R-:W-:Y:S01]  /*1ea0*/  UMOV UR9, UR33 ;  /* 0x0000002100097c82 */ /* 0x000fe20008000000 */
[----:B------:R-:W-:Y:S01]  /*1eb0*/  UMOV UR11, UR19 ;  /* 0x00000013000b7c82 */ /* 0x000fe20008000000 */
[----:B------:R-:W-:Y:S01]  /*1ec0*/  UMOV UR12, UR36 ;  /* 0x00000024000c7c82 */ /* 0x000fe20008000000 */
[----:B------:R-:W-:Y:S01]  /*1ed0*/  UMOV UR10, UR26 ;  /* 0x0000001a000a7c82 */ /* 0x000fe20008000000 */
[----:B------:R4:W-:Y:S01]  /*1ee0*/  UTMALDG.3D.MULTICAST [UR24], [UR4], UR7, desc[UR40] ;  /* 0x00002818040073b4 */ /* 0x0009e20008011807 */
[----:B------:R4:W-:Y:S01]  /*1ef0*/  UTMALDG.3D.MULTICAST [UR16], [UR14], UR23, desc[UR40] ;  /* 0x000028100e0073b4 */ /* 0x0009e20008011817 */
[----:B------:R4:W-:Y:S02]  /*1f00*/  UTMALDG.3D.MULTICAST [UR8], [UR14], UR23, desc[UR40] ;  /* 0x000028080e0073b4 */ /* 0x0009e40008011817 */
[----:B----4-:R-:W-:Y:S01]  /*1f10*/  NOP ;  /* 0x0000000000007918 */ /* 0x010fe20000000000 */
.L_x_32:
[----:B------:R-:W-:Y:S05]  /*1f20*/  BSYNC.RECONVERGENT B0 ;  /* 0x0000000000007941 */ /* 0x000fea0003800200 */
.L_x_31:
[----:B------:R-:W-:Y:S01]  /*1f30*/  UIADD3 UR13, UPT, UPT, UR13, 0x1, URZ ;  /* 0x000000010d0d7890 */ /* 0x000fe2000fffe0ff */
[----:B------:R-:W-:Y:S01]  /*1f40*/  UMOV UR6, UR22 ;  /* 0x0000001600067c82 */ /* 0x000fe20008000000 */
[----:B------:R-:W-:Y:S02]  /*1f50*/  UMOV UR7, UR31 ;  /* 0x0000001f00077c82 */ /* 0x000fe40008000000 */
[----:B------:R-:W-:-:S09]  /*1f60*/  UISETP.NE.AND UP0, UPT, UR13, UR31, UPT ;  /* 0x0000001f0d00728c */ /* 0x000fd2000bf05270 */
[----:B------:R-:W-:Y:S05]  /*1f70*/  BRA.U UP0, `(.L_x_33) ;  /* 0xfffffff900f87547 */ /* 0x000fea000b83ffff */
.L_x_25:
[----:B------:R-:W-:Y:S01]  /*1f80*/  ULEA UR4, UR22, UR21, 0x3 ;  /* 0x0000001516047291 */ /* 0x000fe2000f8e18ff */
[----:B-1----:R-:W-:Y:S01]  /*1f90*/  SHF.L.U32 R0, R12, 0x1f, RZ ;  /* 0x0000001f0c007819 */ /* 0x002fe200000006ff */
[----:B------:R-:W-:Y:S01]  /*1fa0*/  @!P2 SYNCS.ARRIVE.TRANS64.A1T0 RZ, [UR21+0x98], RZ ;  /* 0x000098ffffffa9a7 */ /* 0x000fe20008100015 */
[----:B------:R-:W-:-:S06]  /*1fb0*/  UISETP.GT.AND UP0, UPT, UR50, UR49, UPT ;  /* 0x000000313200728c */ /* 0x000fcc000bf04270 */
[----:B--23--:R1:W2:Y:S03]  /*1fc0*/  SYNCS.PHASECHK.TRANS64.TRYWAIT P1, [UR4+0x30], R0 ;  /* 0x00003000ff0075a7 */ /* 0x00c2a60008021104 */
[----:B------:R-:W-:Y:S05]  /*1fd0*/  BRA.U !UP0, `(.L_x_34) ;  /* 0x00000005080c7547 */ /* 0x000fea000b800000 */
[----:B------:R-:W-:Y:S01]  /*1fe0*/  UIADD3 UR23, UPT, UPT, UR52, UR7, URZ ;  /* 0x0000000734177290 */ /* 0x000fe2000fffe0ff */
[----:B------:R-:W-:-:S11]  /*1ff0*/  UMOV UR6, UR22 ;  /* 0x0000001600067c82 */ /* 0x000fd60008000000 */
.L_x_42:
[----:B------:R-:W-:Y:S01]  /*2000*/  ULEA UR33, UR6, UR21, 0x3 ;  /* 0x0000001506217291 */ /* 0x000fe2000f8e18ff */
[----:B--2---:R-:W-:Y:S01]  /*2010*/  @!P4 MOV R2, 0x8000 ;  /* 0x000080000002c802 */ /* 0x004fe20000000f00 */
[----:B--23--:R-:W-:Y:S10]  /*2020*/  @P1 BRA `(.L_x_35) ;  /* 0x00000000000c1947 */ /* 0x00cff40003800000 */
[----:B------:R-:W-:-:S04]  /*2030*/  SHF.L.U32 R3, R12, 0x1f, RZ ;  /* 0x0000001f0c037819 */ /* 0x000fc800000006ff */
[----:B------:R-:W2:Y:S02]  /*2040*/  SYNCS.PHASECHK.TRANS64.TRYWAIT P0, [UR33+0x30], R3 ;  /* 0x00003003ff0075a7 */ /* 0x000ea40008001121 */
[----:B--2---:R-:W-:Y:S05]  /*2050*/  @!P0 BRA `(.L_x_36) ;  /* 0x0000005c00c48947 */ /* 0x004fea0003800000 */
.L_x_35:
[----:B------:R2:W-:Y:S01]  /*2060*/  @!P4 SYNCS.ARRIVE.TRANS64 RZ, [UR33], R2 ;  /* 0x00000002ffffc9a7 */ /* 0x0005e20008000021 */
[----:B------:R-:W-:-:S04]  /*2070*/  ULOP3.LUT UR4, UR37, 0x2, URZ, 0xfc, !UPT ;  /* 0x0000000225047892 */ /* 0x000fc8000f8efcff */
[----:B------:R-:W-:-:S09]  /*2080*/  UISETP.NE.AND UP0, UPT, UR4, 0x2, UPT ;  /* 0x000000020400788c */ /* 0x000fd2000bf05270 */
[----:B------:R-:W-:Y:S05]  /*2090*/  BRA.U UP0, `(.L_x_37) ;  /* 0x0000000100047547 */ /* 0x000fea000b800000 */
[----:B------:R-:W-:Y:S05]  /*20a0*/  BPT.TRAP 0x1 ;  /* 0x000000040000795c */ /* 0x000fea0000300000 */
.L_x_37:
[----:B------:R-:W-:Y:S04]  /*20b0*/  BSSY.RECONVERGENT B0, `(.L_x_38) ;  /* 0x0000003000007945 */ /* 0x000fe80003800200 */
[----:B------:R-:W-:Y:S05]  /*20c0*/  @P3 BRA `(.L_x_39) ;  /* 0x0000000000043947 */ /* 0x000fea0003800000 */
[----:B------:R-:W-:Y:S05]  /*20d0*/  BPT.TRAP 0x1 ;  /* 0x000000040000795c */ /* 0x000fea0000300000 */
.L_x_39:
[----:B------:R-:W-:Y:S05]  /*20e0*/  BSYNC.RECONVERGENT B0 ;  /* 0x0000000000007941 */ /* 0x000fea0003800200 */
.L_x_38:
        /* <DEDUP_REMOVED lines=33> */
[----:B------:R-:W-:Y:S01]  /*2300*/  UTMALDG.3D.MULTICAST [UR32], [UR4], UR10, desc[UR40] ;  /* 0x00002820040073b4 */ /* 0x000fe2000801180a */
[----:B------:R-:W-:Y:S01]  /*2310*/  UMOV UR17, UR33 ;  /* 0x0000002100117c82 */ /* 0x000fe20008000000 */
[----:B------:R-:W-:Y:S01]  /*2320*/  UMOV UR20, UR36 ;  /* 0x0000002400147c82 */ /* 0x000fe20008000000 */
[----:B------:R-:W-:Y:S01]  /*2330*/  UMOV UR18, UR34 ;  /* 0x0000002200127c82 */ /* 0x000fe20008000000 */
[----:B------:R-:W-:Y:S01]  /*2340*/  UMOV UR9, UR33 ;  /* 0x0000002100097c82 */ /* 0x000fe20008000000 */
[----:B------:R-:W-:Y:S01]  /*2350*/  UMOV UR11, UR19 ;  /* 0x00000013000b7c82 */ /* 0x000fe20008000000 */
[----:B------:R-:W-:Y:S01]  /*2360*/  UMOV UR12, UR36 ;  /* 0x00000024000c7c82 */ /* 0x000fe20008000000 */
[----:B------:R4:W-:Y:S01]  /*2370*/  UTMALDG.3D.MULTICAST [UR24], [UR4], UR10, desc[UR40] ;  /* 0x00002818040073b4 */ /* 0x0009e2000801180a */
[----:B------:R1:W-:Y:S01]  /*2380*/  UTMALDG.3D.MULTICAST [UR16], [UR14], UR13, desc[UR40] ;  /* 0x000028100e0073b4 */ /* 0x0003e2000801180d */
[----:B----4-:R-:W-:-:S02]  /*2390*/  UMOV UR10, UR26 ;  /* 0x0000001a000a7c82 */ /* 0x010fc40008000000 */
[----:B------:R1:W-:Y:S02]  /*23a0*/  UTMALDG.3D.MULTICAST [UR8], [UR14], UR13, desc[UR40] ;  /* 0x000028080e0073b4 */ /* 0x0003e4000801180d */
[----:B-1----:R-:W-:Y:S01]  /*23b0*/  NOP ;  /* 0x0000000000007918 */ /* 0x002fe20000000000 */
.L_x_41:
[----:B------:R-:W-:Y:S05]  /*23c0*/  BSYNC.RECONVERGENT B0 ;  /* 0x0000000000007941 */ /* 0x000fea0003800200 */
.L_x_40:
[----:B------:R-:W-:Y:S01]  /*23d0*/  UIADD3 UR7, UPT, UPT, UR7, 0x1, URZ ;  /* 0x0000000107077890 */ /* 0x000fe2000fffe0ff */
[----:B------:R-:W-:-:S03]  /*23e0*/  UMOV UR6, UR22 ;  /* 0x0000001600067c82 */ /* 0x000fc60008000000 */
[----:B------:R-:W-:-:S09]  /*23f0*/  UISETP.NE.AND UP0, UPT, UR7, UR23, UPT ;  /* 0x000000170700728c */ /* 0x000fd2000bf05270 */
[----:B------:R-:W-:Y:S05]  /*2400*/  BRA.U UP0, `(.L_x_42) ;  /* 0xfffffff900fc7547 */ /* 0x000fea000b83ffff */
.L_x_34:
[C---:B------:R-:W-:Y:S01]  /*2410*/  LEA R3, R11.reuse, UR21, 0x3 ;  /* 0x000000150b037c11 */ /* 0x040fe2000f8e18ff */
[----:B------:R-:W-:Y:S01]  /*2420*/  NOP ;  /* 0x0000000000007918 */ /* 0x000fe20000000000 */
[----:B-1----:R-:W-:Y:S02]  /*2430*/  SHF.L.U32 R0, R10, 0x1f, RZ ;  /* 0x0000001f0a007819 */ /* 0x002fe400000006ff */
[----:B------:R-:W-:Y:S02]  /*2440*/  LEA R4, R11, UR21, 0x4 ;  /* 0x000000150b047c11 */ /* 0x000fe4000f8e20ff */
[----:B------:R-:W1:Y:S02]  /*2450*/  SYNCS.PHASECHK.TRANS64.TRYWAIT P0, [R3+URZ+0xa0], R0 ;  /* 0x0000a000030075a7 */ /* 0x000e6400080011ff */
[----:B-1----:R-:W-:Y:S05]  /*2460*/  @!P0 BRA `(.L_x_43) ;  /* 0x0000005800d88947 */ /* 0x002fea0003800000 */
.L_x_131:
[----:B------:R-:W4:Y:S01]  /*2470*/  LDS.128 R4, [R4+0x130] ;  /* 0x0001300004047984 */ /* 0x000f220000000c00 */
[----:B------:R-:W-:Y:S01]  /*2480*/  UISETP.GE.AND UP0, UPT, UR42, 0x1, UPT ;  /* 0x000000012a00788c */ /* 0x000fe2000bf06270 */
[----:B------:R-:W-:Y:S01]  /*2490*/  @!PT LDS RZ, [RZ] ;  /* 0x00000000fffff984 */ /* 0x000fe20000000800 */
[----:B------:R-:W-:Y:S01]  /*24a0*/  @!PT LDS RZ, [RZ] ;  /* 0x00000000fffff984 */ /* 0x000fe20000000800 */
[----:B------:R-:W-:Y:S01]  /*24b0*/  @!PT LDS RZ, [RZ] ;  /* 0x00000000fffff984 */ /* 0x000fe20000000800 */
[----:B------:R-:W-:Y:S01]  /*24c0*/  @!PT LDS RZ, [RZ] ;  /* 0x00000000fffff984 */ /* 0x000fe20000000800 */
[----:B------:R1:W-:Y:S06]  /*24d0*/  MEMBAR.ALL.CTA ;  /* 0x0000000000007992 */ /* 0x0003ec0000008000 */
[----:B-1----:R-:W1:Y:S01]  /*24e0*/  FENCE.VIEW.ASYNC.S ;  /* 0x00000000000073c6 */ /* 0x002e620000000000 */
[----:B----4-:R-:W-:-:S13]  /*24f0*/  LOP3.LUT P0, RZ, R6, 0x1, RZ, 0xc0, !PT ;  /* 0x0000000106ff7812 */ /* 0x010fda000780c0ff */
[----:B-1----:R-:W-:Y:S01]  /*2500*/  VOTEU.ANY UP1, P0 ;  /* 0x0000000000ff7886 */ /* 0x002fe20000020100 */
[----:B------:R-:W-:-:S13]  /*2510*/  PLOP3.LUT P0, PT, PT, PT, UP1, 0x80, 0x8 ;  /* 0x000000000008781c */ /* 0x000fda0003f0f018 */
[----:B------:R-:W-:Y:S02]  /*2520*/  @P0 LOP3.LUT R0, R5, 0xffff, RZ, 0xc0, !PT ;  /* 0x0000ffff05000812 */ /* 0x000fe400078ec0ff */
[----:B--2---:R-:W-:Y:S02]  /*2530*/  @P0 MOV R2, R4 ;  /* 0x0000000400020202 */ /* 0x004fe40000000f00 */
[----:B------:R-:W-:Y:S01]  /*2540*/  @P0 R2UR UR5, R0 ;  /* 0x00000000000502ca */ /* 0x000fe200000e0000 */
[----:B------:R-:W-:Y:S01]  /*2550*/  VIADD R0, R3, 0xb0 ;  /* 0x000000b003007836 */ /* 0x000fe20000000000 */
[----:B------:R-:W-:Y:S02]  /*2560*/  @P0 SHF.R.U32.HI R4, RZ, 0x10, R5 ;  /* 0x00000010ff040819 */ /* 0x000fe40000011605 */
[----:B------:R-:W-:Y:S02]  /*2570*/  @P0 R2UR UR6, R2 ;  /* 0x00000000020602ca */ /* 0x000fe400000e0000 */
[----:B------:R-:W-:-:S02]  /*2580*/  PRMT R0, RZ, 0x654, R0 ;  /* 0x00000654ff007816 */ /* 0x000fc40000000000 */
[----:B------:R-:W-:Y:S02]  /*2590*/  @P0 R2UR UR4, R4 ;  /* 0x00000000040402ca */ /* 0x000fe400000e0000 */
[----:B------:R1:W-:Y:S03]  /*25a0*/  SYNCS.ARRIVE.TRANS64.RED.A1T0 RZ, [R0+URZ], RZ ;  /* 0x000000ff00ff79a7 */ /* 0x0003e600081004ff */
[----:B------:R-:W-:-:S04]  /*25b0*/  @UP1 UMOV UR43, UR5 ;  /* 0x00000005002b1c82 */ /* 0x000fc80008000000 */
[----:B------:R-:W-:-:S04]  /*25c0*/  @UP1 UMOV UR46, UR6 ;  /* 0x00000006002e1c82 */ /* 0x000fc80008000000 */
[----:B------:R-:W-:Y:S01]  /*25d0*/  @UP1 UMOV UR36, UR4 ;  /* 0x0000000400241c82 */ /* 0x000fe20008000000 */
[----:B------:R-:W-:Y:S05]  /*25e0*/  BRA.U !UP0, `(.L_x_44) ;  /* 0x0000000108d47547 */ /* 0x000fea000b800000 */
[----:B------:R-:W2:Y:S01]  /*25f0*/  LDCU.128 UR12, c[0x0][0xb10] ;  /* 0x00016200ff0c77ac */ /* 0x000ea20008000c00 */
[----:B------:R-:W4:Y:S01]  /*2600*/  LDCU UR23, c[0x0][0xb20] ;  /* 0x00016400ff1777ac */ /* 0x000f220008000800 */
[----:B------:R-:W3:Y:S01]  /*2610*/  LDCU UR20, c[0x0][0xb0c] ;  /* 0x00016180ff1477ac */ /* 0x000ee20008000800 */
[----:B------:R-:W1:Y:S01]  /*2620*/  LDCU.64 UR8, c[0x0][0xb28] ;  /* 0x00016500ff0877ac */ /* 0x000e620008000a00 */
[----:B------:R-:W-:Y:S02]  /*2630*/  UISETP.NE.AND UP3, UPT, UR42, 0x1, UPT ;  /* 0x000000012a00788c */ /* 0x000fe4000bf65270 */
[----:B--2---:R-:W-:Y:S02]  /*2640*/  UIMAD.WIDE.U32 UR6, UR47, UR15, URZ ;  /* 0x0000000f2f0672a5 */ /* 0x004fe4000f8e00ff */
[----:B------:R-:W-:Y:S02]  /*2650*/  UIMAD.WIDE.U32 UR4, UR48, UR12, URZ ;  /* 0x0000000c300472a5 */ /* 0x000fe4000f8e00ff */
[----:B------:R-:W-:-:S02]  /*2660*/  UISETP.NE.AND UP0, UPT, UR14, 0x1, UPT ;  /* 0x000000010e00788c */ /* 0x000fc4000bf05270 */
[----:B------:R-:W-:Y:S01]  /*2670*/  UIMAD.WIDE.U32 UR18, UR43, UR15, URZ ;  /* 0x0000000f2b1272a5 */ /* 0x000fe2000f8e00ff */
[----:B------:R-:W-:Y:S02]  /*2680*/  UMOV UR6, UR7 ;  /* 0x0000000700067c82 */ /* 0x000fe40008000000 */
[----:B------:R-:W-:Y:S01]  /*2690*/  UMOV UR4, UR5 ;  /* 0x0000000500047c82 */ /* 0x000fe20008000000 */
[----:B----4-:R-:W-:Y:S02]  /*26a0*/  USHF.R.U32.HI UR6, URZ, UR23, UR6 ;  /* 0x00000017ff067299 */ /* 0x010fe40008011606 */
[----:B---3--:R-:W-:Y:S02]  /*26b0*/  UISETP.NE.AND UP2, UPT, UR20, 0x1, UPT ;  /* 0x000000011400788c */ /* 0x008fe4000bf45270 */
[----:B------:R-:W-:Y:S02]  /*26c0*/  USHF.R.U32.HI UR4, URZ, UR13, UR4 ;  /* 0x0000000dff047299 */ /* 0x000fe40008011604 */
[----:B------:R-:W-:-:S02]  /*26d0*/  USEL UR5, UR47, UR6, !UP0 ;  /* 0x000000062f057287 */ /* 0x000fc4000c000000 */
[----:B------:R-:W-:Y:S02]  /*26e0*/  USEL UR6, UR48, UR4, !UP2 ;  /* 0x0000000430067287 */ /* 0x000fe4000d000000 */
[----:B-1----:R-:W-:Y:S01]  /*26f0*/  UIMAD.WIDE.U32 UR10, UR5, UR8, URZ ;  /* 0x00000008050a72a5 */ /* 0x002fe2000f8e00ff */
[----:B------:R-:W-:Y:S01]  /*2700*/  UMOV UR4, UR19 ;  /* 0x0000001300047c82 */ /* 0x000fe20008000000 */
[----:B------:R-:W-:Y:S02]  /*2710*/  UIMAD.WIDE.U32 UR16, UR46, UR12, URZ ;  /* 0x0000000c2e1072a5 */ /* 0x000fe4000f8e00ff */
[----:B------:R-:W-:-:S03]  /*2720*/  UIMAD.WIDE.U32 UR18, UR6, UR8, URZ ;  /* 0x00000008061272a5 */ /* 0x000fc6000f8e00ff */
[----:B------:R-:W-:Y:S01]  /*2730*/  UMOV UR10, UR11 ;  /* 0x0000000b000a7c82 */ /* 0x000fe20008000000 */
[----:B------:R-:W-:Y:S02]  /*2740*/  USHF.R.U32.HI UR4, URZ, UR23, UR4 ;  /* 0x00000017ff047299 */ /* 0x000fe40008011604 */
[----:B------:R-:W-:Y:S01]  /*2750*/  @UP3 USHF.R.U32.HI UR5, URZ, UR9, UR10 ;  /* 0x00000009ff053299 */ /* 0x000fe2000801160a */
[----:B------:R-:W-:Y:S01]  /*2760*/  UMOV UR16, UR17 ;  /* 0x0000001100107c82 */ /* 0x000fe20008000000 */
[----:B------:R-:W-:Y:S01]  /*2770*/  UMOV UR18, UR19 ;  /* 0x0000001300127c82 */ /* 0x000fe20008000000 */
[----:B------:R-:W-:Y:S02]  /*2780*/  USHF.R.U32.HI UR13, URZ, UR13, UR16 ;  /* 0x0000000dff0d7299 */ /* 0x000fe40008011610 */
[----:B------:R-:W-:Y:S02]  /*2790*/  USEL UR4, UR43, UR4, !UP0 ;  /* 0x000000042b047287 */ /* 0x000fe4000c000000 */
[----:B------:R-:W-:-:S02]  /*27a0*/  @UP3 USHF.R.U32.HI UR6, URZ, UR9, UR18 ;  /* 0x00000009ff063299 */ /* 0x000fc40008011612 */
[----:B------:R-:W-:Y:S02]  /*27b0*/  UIMAD UR7, UR42, UR5, URZ ;  /* 0x000000052a0772a4 */ /* 0x000fe4000f8e02ff */
[----:B------:R-:W-:Y:S02]  /*27c0*/  USEL UR5, UR46, UR13, !UP2 ;  /* 0x0000000d2e057287 */ /* 0x000fe4000d000000 */
[----:B------:R-:W-:Y:S02]  /*27d0*/  UIMAD UR10, UR42, UR6, URZ ;  /* 0x000000062a0a72a4 */ /* 0x000fe4000f8e02ff */
[----:B------:R-:W-:Y:S02]  /*27e0*/  UISETP.GE.AND UP0, UPT, UR4, UR7, UPT ;  /* 0x000000070400728c */ /* 0x000fe4000bf06270 */
[----:B------:R-:W-:Y:S02]  /*27f0*/  UIMAD.WIDE.U32 UR12, UR4, UR8, URZ ;  /* 0x00000008040c72a5 */ /* 0x000fe4000f8e00ff */
[----:B------:R-:W-:-:S02]  /*2800*/  UISETP.GE.OR UP0, UPT, UR5, UR10, UP0 ;  /* 0x0000000a0500728c */ /* 0x000fc40008706670 */
        /* <DEDUP_REMOVED lines=19> */
.L_x_44:
[----:B------:R-:W2:Y:S02]  /*2940*/  LDCU UR4, c[0x0][0xb30] ;  /* 0x00016600ff0477ac */ /* 0x000ea40008000800 */
[----:B--2---:R-:W-:-:S09]  /*2950*/  UISETP.NE.AND UP0, UPT, UR4, 0x1, UPT ;  /* 0x000000010400788c */ /* 0x004fd2000bf05270 */
[----:B------:R-:W-:Y:S05]  /*2960*/  BRA.U UP0, `(.L_x_45) ;  /* 0x0000000100447547 */ /* 0x000fea000b800000 */
[----:B------:R-:W2:Y:S01]  /*2970*/  LDCU.128 UR8, c[0x0][0xb10] ;  /* 0x00016200ff0877ac */ /* 0x000ea20008000c00 */
[----:B------:R-:W4:Y:S01]  /*2980*/  LDCU UR12, c[0x0][0xb0c] ;  /* 0x00016180ff0c77ac */ /* 0x000f220008000800 */
[----:B------:R-:W1:Y:S01]  /*2990*/  LDCU UR13, c[0x0][0xb20] ;  /* 0x00016400ff0d77ac */ /* 0x000e620008000800 */
[----:B--2---:R-:W-:Y:S02]  /*29a0*/  UIMAD.WIDE.U32 UR6, UR46, UR8, URZ ;  /* 0x000000082e0672a5 */ /* 0x004fe4000f8e00ff */
[----:B------:R-:W-:Y:S02]  /*29b0*/  UIMAD.WIDE.U32 UR4, UR43, UR11, URZ ;  /* 0x0000000b2b0472a5 */ /* 0x000fe4000f8e00ff */
[----:B----4-:R-:W-:Y:S02]  /*29c0*/  UISETP.NE.AND UP2, UPT, UR12, 0x1, UPT ;  /* 0x000000010c00788c */ /* 0x010fe4000bf45270 */
[----:B------:R-:W-:Y:S01]  /*29d0*/  UISETP.NE.AND UP0, UPT, UR10, 0x1, UPT ;  /* 0x000000010a00788c */ /* 0x000fe2000bf05270 */
[----:B------:R-:W-:-:S02]  /*29e0*/  UMOV UR6, UR7 ;  /* 0x0000000700067c82 */ /* 0x000fc40008000000 */
[----:B------:R-:W-:Y:S01]  /*29f0*/  UMOV UR4, UR5 ;  /* 0x0000000500047c82 */ /* 0x000fe20008000000 */
[----:B------:R-:W-:Y:S02]  /*2a00*/  USHF.R.U32.HI UR9, URZ, UR9, UR6 ;  /* 0x00000009ff097299 */ /* 0x000fe40008011606 */
[----:B-1----:R-:W-:Y:S02]  /*2a10*/  USHF.R.U32.HI UR4, URZ, UR13, UR4 ;  /* 0x0000000dff047299 */ /* 0x002fe40008011604 */
[----:B------:R-:W-:Y:S02]  /*2a20*/  USEL UR5, UR46, UR9, !UP2 ;  /* 0x000000092e057287 */ /* 0x000fe4000d000000 */
[----:B------:R-:W-:-:S04]  /*2a30*/  USEL UR4, UR43, UR4, !UP0 ;  /* 0x000000042b047287 */ /* 0x000fc8000c000000 */
[----:B------:R-:W-:Y:S02]  /*2a40*/  UIADD3 UR6, UPT, UPT, UR5, -UR4, URZ ;  /* 0x8000000405067290 */ /* 0x000fe4000fffe0ff */
[----:B------:R-:W-:Y:S02]  /*2a50*/  UIADD3 UR4, UPT, UPT, -UR5, UR4, URZ ;  /* 0x0000000405047290 */ /* 0x000fe4000fffe1ff */
[----:B------:R-:W-:Y:S02]  /*2a60*/  UIMAD UR43, UR6, UR10, UR43 ;  /* 0x0000000a062b72a4 */ /* 0x000fe4000f8e022b */
[----:B------:R-:W-:-:S12]  /*2a70*/  UIMAD UR46, UR4, UR12, UR46 ;  /* 0x0000000c042e72a4 */ /* 0x000fd8000f8e022e */
.L_x_45:
[----:B------:R-:W-:Y:S01]  /*2a80*/  VIADD R11, R11, 0x1 ;  /* 0x000000010b0b7836 */ /* 0x000fe20000000000 */
[----:B------:R-:W-:Y:S02]  /*2a90*/  R2UR UR5, R56 ;  /* 0x00000000380572ca */ /* 0x000fe400000e0000 */
[----:B------:R-:W-:Y:S02]  /*2aa0*/  R2UR UR4, R55 ;  /* 0x00000000370472ca */ /* 0x000fe400000e0000 */
[C---:B------:R-:W-:Y:S02]  /*2ab0*/  ISETP.NE.AND P0, PT, R11.reuse, 0x2, PT ;  /* 0x000000020b00780c */ /* 0x040fe40003f05270 */
[----:B------:R-:W-:Y:S02]  /*2ac0*/  PLOP3.LUT P2, PT, PT, PT, PT, 0x80, 0x8 ;  /* 0x000000000008781c */ /* 0x000fe40003f4f070 */
[----:B-1----:R-:W-:Y:S02]  /*2ad0*/  SEL R0, RZ, 0x1, P0 ;  /* 0x00000001ff007807 */ /* 0x002fe40000000000 */
[----:B------:R-:W-:-:S02]  /*2ae0*/  SEL R11, R11, RZ, P0 ;  /* 0x000000ff0b0b7207 */ /* 0x000fc40000000000 */
[----:B------:R-:W-:Y:S01]  /*2af0*/  LOP3.LUT R10, R10, R0, RZ, 0x3c, !PT ;  /* 0x000000000a0a7212 */ /* 0x000fe200078e3cff */
[----:B------:R-:W-:Y:S02]  /*2b00*/  UIADD3 UR25, UPT, UPT, UR46, UR5, URZ ;  /* 0x000000052e197290 */ /* 0x000fe4000fffe0ff */
[----:B------:R-:W-:Y:S01]  /*2b10*/  UIADD3 UR26, UPT, UPT, UR43, UR4, URZ ;  /* 0x000000042b1a7290 */ /* 0x000fe2000fffe0ff */
[----:B------:R-:W-:Y:S11]  /*2b20*/  BRA.U UP1, `(.L_x_46) ;  /* 0xffffffed01987547 */ /* 0x000ff6000b83ffff */
[----:B------:R-:W-:Y:S01]  /*2b30*/  UIADD3 UR21, UPT, UPT, UR21, 0x30, URZ ;  /* 0x0000003015157890 */ /* 0x000fe2000fffe0ff */
[----:B------:R-:W-:-:S03]  /*2b40*/  SHF.L.U32 R2, R12, 0x1f, RZ ;  /* 0x0000001f0c027819 */ /* 0x000fc600000006ff */
[----:B------:R-:W-:-:S09]  /*2b50*/  ULEA UR4, UR22, UR21, 0x3 ;  /* 0x0000001516047291 */ /* 0x000fd2000f8e18ff */
[----:B------:R-:W1:Y:S02]  /*2b60*/  SYNCS.PHASECHK.TRANS64.TRYWAIT P0, [UR4], R2 ;  /* 0x00000002ff0075a7 */ /* 0x000e640008001104 */
[----:B-1----:R-:W-:Y:S05]  /*2b70*/  @!P0 BRA `(.L_x_47) ;  /* 0x0000005400288947 */ /* 0x002fea0003800000 */
.L_x_133:
[----:B------:R-:W-:-:S04]  /*2b80*/  UIADD3 UR4, UPT, UPT, UR22, 0x1, URZ ;  /* 0x0000000116047890 */ /* 0x000fc8000fffe0ff */
[----:B------:R-:W-:-:S04]  /*2b90*/  UISETP.NE.AND UP0, UPT, UR4, 0x6, UPT ;  /* 0x000000060400788c */ /* 0x000fc8000bf05270 */
[----:B------:R-:W-:Y:S02]  /*2ba0*/  USEL UR6, URZ, 0x1, UP0 ;  /* 0x00000001ff067887 */ /* 0x000fe40008000000 */
[----:B------:R-:W-:-:S04]  /*2bb0*/  USEL UR4, UR4, URZ, UP0 ;  /* 0x000000ff04047287 */ /* 0x000fc80008000000 */
[----:B------:R-:W-:Y:S01]  /*2bc0*/  ULEA UR5, UR4, UR21, 0x3 ;  /* 0x0000001504057291 */ /* 0x000fe2000f8e18ff */
[----:B-1----:R-:W-:-:S04]  /*2bd0*/  LOP3.LUT R2, R12, UR6, RZ, 0x3c, !PT ;  /* 0x000000060c027c12 */ /* 0x002fc8000f8e3cff */
[----:B------:R-:W-:-:S04]  /*2be0*/  SHF.L.U32 R3, R2, 0x1f, RZ ;  /* 0x0000001f02037819 */ /* 0x000fc800000006ff */
[----:B------:R-:W1:Y:S02]  /*2bf0*/  SYNCS.PHASECHK.TRANS64.TRYWAIT P0, [UR5], R3 ;  /* 0x00000003ff0075a7 */ /* 0x000e640008001105 */
[----:B-1----:R-:W-:Y:S05]  /*2c00*/  @!P0 BRA `(.L_x_48) ;  /* 0x00000054001c8947 */ /* 0x002fea0003800000 */
.L_x_135:
[----:B------:R-:W-:-:S04]  /*2c10*/  UIADD3 UR4, UPT, UPT, UR4, 0x1, URZ ;  /* 0x0000000104047890 */ /* 0x000fc8000fffe0ff */
[----:B------:R-:W-:-:S04]  /*2c20*/  UISETP.NE.AND UP0, UPT, UR4, 0x6, UPT ;  /* 0x000000060400788c */ /* 0x000fc8000bf05270 */
[----:B------:R-:W-:Y:S02]  /*2c30*/  USEL UR6, URZ, 0x1, UP0 ;  /* 0x00000001ff067887 */ /* 0x000fe40008000000 */
[----:B------:R-:W-:-:S04]  /*2c40*/  USEL UR4, UR4, URZ, UP0 ;  /* 0x000000ff04047287 */ /* 0x000fc80008000000 */
[----:B------:R-:W-:Y:S01]  /*2c50*/  ULEA UR5, UR4, UR21, 0x3 ;  /* 0x0000001504057291 */ /* 0x000fe2000f8e18ff */
[----:B------:R-:W-:-:S04]  /*2c60*/  LOP3.LUT R2, R2, UR6, RZ, 0x3c, !PT ;  /* 0x0000000602027c12 */ /* 0x000fc8000f8e3cff */
[----:B-1----:R-:W-:-:S04]  /*2c70*/  SHF.L.U32 R3, R2, 0x1f, RZ ;  /* 0x0000001f02037819 */ /* 0x002fc800000006ff */
[----:B------:R-:W1:Y:S02]  /*2c80*/  SYNCS.PHASECHK.TRANS64.TRYWAIT P0, [UR5], R3 ;  /* 0x00000003ff0075a7 */ /* 0x000e640008001105 */
[----:B-1----:R-:W-:Y:S05]  /*2c90*/  @!P0 BRA `(.L_x_49) ;  /* 0x0000005400108947 */ /* 0x002fea0003800000 */
.L_x_137:
        /* <DEDUP_REMOVED lines=9> */
.L_x_139:
        /* <DEDUP_REMOVED lines=9> */
.L_x_141:
[----:B------:R-:W-:-:S04]  /*2dc0*/  UIADD3 UR4, UPT, UPT, UR4, 0x1, URZ ;  /* 0x0000000104047890 */ /* 0x000fc8000fffe0ff */
[----:B------:R-:W-:-:S04]  /*2dd0*/  UISETP.NE.AND UP0, UPT, UR4, 0x6, UPT ;  /* 0x000000060400788c */ /* 0x000fc8000bf05270 */
[----:B------:R-:W-:Y:S02]  /*2de0*/  USEL UR5, URZ, 0x1, UP0 ;  /* 0x00000001ff057887 */ /* 0x000fe40008000000 */
[----:B------:R-:W-:-:S04]  /*2df0*/  USEL UR4, UR4, URZ, UP0 ;  /* 0x000000ff04047287 */ /* 0x000fc80008000000 */
[----:B------:R-:W-:Y:S01]  /*2e00*/  ULEA UR4, UR4, UR21, 0x3 ;  /* 0x0000001504047291 */ /* 0x000fe2000f8e18ff */
[----:B------:R-:W-:-:S04]  /*2e10*/  LOP3.LUT R2, R2, UR5, RZ, 0x3c, !PT ;  /* 0x0000000502027c12 */ /* 0x000fc8000f8e3cff */
[----:B------:R-:W-:Y:S01]  /*2e20*/  SHF.L.U32 R2, R2, 0x1f, RZ ;  /* 0x0000001f02027819 */ /* 0x000fe200000006ff */
[----:B-1----:R-:W-:-:S07]  /*2e30*/  IMAD.U32 R0, RZ, RZ, UR4 ;  /* 0x00000004ff007e24 */ /* 0x002fce000f8e00ff */
.L_x_52:
[----:B-1----:R1:W2:Y:S02]  /*2e40*/  SYNCS.PHASECHK.TRANS64.TRYWAIT P0, [R0+URZ], R2 ;  /* 0x00000002000075a7 */ /* 0x0022a400080011ff */
[----:B--2---:R-:W-:Y:S05]  /*2e50*/  @!P0 NANOSLEEP.SYNCS 0x989680 ;  /* 0x009896800000895d */ /* 0x004fea0003900000 */
[----:B------:R-:W2:Y:S02]  /*2e60*/  @!P0 SYNCS.PHASECHK.TRANS64 P0, [R0+URZ], R2 ;  /* 0x00000002000085a7 */ /* 0x000ea400080010ff */
[----:B--2---:R-:W-:Y:S05]  /*2e70*/  @P0 EXIT ;  /* 0x000000000000094d */ /* 0x004fea0003800000 */
[----:B------:R-:W-:Y:S05]  /*2e80*/  BRA `(.L_x_52) ;  /* 0xfffffffc00ec7947 */ /* 0x000fea000383ffff */
.L_x_22:
[----:B------:R-:W-:-:S04]  /*2e90*/  UISETP.NE.AND UP0, UPT, UR54, URZ, UPT ;  /* 0x000000ff3600728c */ /* 0x000fc8000bf05270 */
[----:B------:R-:W-:-:S09]  /*2ea0*/  UISETP.NE.OR UP0, UPT, UR22, 0x1, UP0 ;  /* 0x000000011600788c */ /* 0x000fd20008705670 */
[----:B------:R-:W-:Y:S05]  /*2eb0*/  BRA.U UP0, `(.L_x_53) ;  /* 0x0000000500487547 */ /* 0x000fea000b800000 */
[----:B------:R-:W-:Y:S01]  /*2ec0*/  ISETP.GE.U32.AND P2, PT, R0, 0x4, PT ;  /* 0x000000040000780c */ /* 0x000fe20003f46070 */
[----:B------:R-:W-:Y:S01]  /*2ed0*/  IMAD.MOV.U32 R12, RZ, RZ, 0x1 ;  /* 0x00000001ff0c7424 */ /* 0x000fe200078e00ff */
[----:B------:R-:W-:Y:S02]  /*2ee0*/  CS2R R10, SRZ ;  /* 0x00000000000a7805 */ /* 0x000fe4000001ff00 */
[----:B------:R-:W-:Y:S01]  /*2ef0*/  CS2R R8, SRZ ;  /* 0x0000000000087805 */ /* 0x000fe2000001ff00 */
[----:B------:R-:W-:Y:S01]  /*2f00*/  UMOV UR6, 0x400 ;  /* 0x0000040000067882 */ /* 0x000fe20000000000 */
[----:B------:R-:W-:Y:S01]  /*2f10*/  UMOV UR5, URZ ;  /* 0x000000ff00057c82 */ /* 0x000fe20008000000 */
[----:B------:R-:W-:-:S12]  /*2f20*/  ULEA UR6, UR54, UR6, 0x18 ;  /* 0x0000000636067291 */ /* 0x000fd8000f8ec0ff */
.L_x_57:
[----:B------:R-:W-:Y:S02]  /*2f30*/  LEA R2, R8, UR6, 0x3 ;  /* 0x0000000608027c11 */ /* 0x000fe4000f8e18ff */
[----:B------:R-:W-:-:S03]  /*2f40*/  SHF.L.U32 R4, R9, 0x1f, RZ ;  /* 0x0000001f09047819 */ /* 0x000fc600000006ff */
[----:B------:R-:W-:Y:S01]  /*2f50*/  VIADD R5, R2, 0x110 ;  /* 0x0000011002057836 */ /* 0x000fe20000000000 */
[----:B------:R-:W2:Y:S02]  /*2f60*/  SYNCS.PHASECHK.TRANS64.TRYWAIT P0, [R2+URZ+0x100], R4 ;  /* 0x00010004020075a7 */ /* 0x000ea400080011ff */
[----:B--2---:R-:W-:Y:S05]  /*2f70*/  @!P0 BRA `(.L_x_54) ;  /* 0x0000005000a08947 */ /* 0x004fea0003800000 */
.L_x_142:
[----:B------:R-:W-:Y:S01]  /*2f80*/  ULEA UR4, UR5, UR6, 0x3 ;  /* 0x0000000605047291 */ /* 0x000fe2000f8e18ff */
[----:B--2---:R-:W-:Y:S01]  /*2f90*/  PRMT R2, RZ, 0x654, R5 ;  /* 0x00000654ff027816 */ /* 0x004fe20000000005 */
[----:B------:R-:W-:Y:S01]  /*2fa0*/  @!P2 IMAD.MOV.U32 R4, RZ, RZ, 0x10 ;  /* 0x00000010ff04a424 */ /* 0x000fe200078e00ff */
[----:B------:R-:W-:Y:S01]  /*2fb0*/  SHF.L.U32 R5, R12, 0x1f, RZ ;  /* 0x0000001f0c057819 */ /* 0x000fe200000006ff */
[----:B------:R-:W-:Y:S01]  /*2fc0*/  UIADD3 UR7, UPT, UPT, UR4, 0xa0, URZ ;  /* 0x000000a004077890 */ /* 0x000fe2000fffe0ff */
[----:B------:R2:W-:Y:S05]  /*2fd0*/  SYNCS.ARRIVE.TRANS64.RED.A1T0 RZ, [R2+URZ], RZ ;  /* 0x000000ff02ff79a7 */ /* 0x0005ea00081004ff */
[----:B------:R-:W-:Y:S01]  /*2fe0*/  IMAD.U32 R6, RZ, RZ, UR7 ;  /* 0x00000007ff067e24 */ /* 0x000fe2000f8e00ff */
[----:B------:R-:W3:Y:S04]  /*2ff0*/  SYNCS.PHASECHK.TRANS64.TRYWAIT P0, [UR4+0xb0], R5 ;  /* 0x0000b005ff0075a7 */ /* 0x000ee80008001104 */
[----:B------:R-:W-:Y:S01]  /*3000*/  PRMT R6, R0, 0x654, R6 ;  /* 0x0000065400067816 */ /* 0x000fe20000000006 */
[----:B--23--:R-:W-:Y:S06]  /*3010*/  @!P0 BRA `(.L_x_55) ;  /* 0x00000050008c8947 */ /* 0x00cfec0003800000 */
.L_x_144:
[----:B------:R-:W-:Y:S01]  /*3020*/  ULEA UR8, UR5, UR6, 0x4 ;  /* 0x0000000605087291 */ /* 0x000fe2000f8e20ff */
[----:B------:R-:W-:Y:S01]  /*3030*/  SEL R3, R6, R3, !P2 ;  /* 0x0000000306037207 */ /* 0x000fe20005000000 */
[----:B------:R-:W-:Y:S01]  /*3040*/  UIADD3 UR9, UPT, UPT, UR4, 0xa0, URZ ;  /* 0x000000a004097890 */ /* 0x000fe2000fffe0ff */
[----:B--2---:R-:W-:Y:S01]  /*3050*/  LEA R2, R11, UR6, 0x3 ;  /* 0x000000060b027c11 */ /* 0x004fe2000f8e18ff */
[----:B------:R-:W-:Y:S01]  /*3060*/  UIADD3 UR8, UPT, UPT, UR8, 0x130, URZ ;  /* 0x0000013008087890 */ /* 0x000fe2000fffe0ff */
[----:B------:R2:W-:Y:S01]  /*3070*/  @!P2 SYNCS.ARRIVE.TRANS64.RED RZ, [R3+URZ], R4 ;  /* 0x0000000403ffa9a7 */ /* 0x0005e200080004ff */
[----:B------:R-:W-:Y:S01]  /*3080*/  UIADD3 UR4, UPT, UPT, UR5, 0x1, URZ ;  /* 0x0000000105047890 */ /* 0x000fe2000fffe0ff */
[----:B------:R-:W-:-:S03]  /*3090*/  VIADD R8, R8, 0x1 ;  /* 0x0000000108087836 */ /* 0x000fc60000000000 */
[----:B------:R-:W-:Y:S02]  /*30a0*/  UISETP.NE.AND UP0, UPT, UR4, 0x2, UPT ;  /* 0x000000020400788c */ /* 0x000fe4000bf05270 */
[----:B------:R-:W-:Y:S01]  /*30b0*/  ISETP.NE.AND P0, PT, R8, 0x2, PT ;  /* 0x000000020800780c */ /* 0x000fe20003f05270 */
[----:B------:R-:W-:Y:S06]  /*30c0*/  UGETNEXTWORKID.BROADCAST [UR8], [UR9] ;  /* 0x00000000080073ca */ /* 0x000fec0008000100 */
[----:B------:R-:W-:Y:S02]  /*30d0*/  USEL UR7, URZ, 0x1, UP0 ;  /* 0x00000001ff077887 */ /* 0x000fe40008000000 */
[----:B------:R-:W-:-:S04]  /*30e0*/  USEL UR5, UR4, URZ, UP0 ;  /* 0x000000ff04057287 */ /* 0x000fc80008000000 */
[----:B------:R-:W-:Y:S02]  /*30f0*/  LOP3.LUT R12, R12, UR7, RZ, 0x3c, !PT ;  /* 0x000000070c0c7c12 */ /* 0x000fe4000f8e3cff */
[----:B--2---:R-:W-:-:S04]  /*3100*/  SHF.L.U32 R4, R10, 0x1f, RZ ;  /* 0x0000001f0a047819 */ /* 0x004fc800000006ff */
[----:B------:R-:W2:Y:S02]  /*3110*/  SYNCS.PHASECHK.TRANS64.TRYWAIT P1, [R2+URZ+0xa0], R4 ;  /* 0x0000a004020075a7 */ /* 0x000ea400080211ff */
[----:B--2---:R-:W-:Y:S05]  /*3120*/  @!P1 BRA `(.L_x_56) ;  /* 0x0000005000609947 */ /* 0x004fea0003800000 */
.L_x_145:
[C---:B--2---:R-:W-:Y:S01]  /*3130*/  LEA R4, R11.reuse, UR6, 0x4 ;  /* 0x000000060b047c11 */ /* 0x044fe2000f8e20ff */
[----:B------:R-:W-:Y:S01]  /*3140*/  VIADD R2, R2, 0xb0 ;  /* 0x000000b002027836 */ /* 0x000fe20000000000 */
[----:B------:R-:W-:Y:S01]  /*3150*/  SEL R8, R8, RZ, P0 ;  /* 0x000000ff08087207 */ /* 0x000fe20000000000 */
[----:B------:R-:W-:-:S03]  /*3160*/  VIADD R11, R11, 0x1 ;  /* 0x000000010b0b7836 */ /* 0x000fc60000000000 */
[----:B------:R-:W2:Y:S01]  /*3170*/  LDS.128 R4, [R4+0x130] ;  /* 0x0001300004047984 */ /* 0x000ea20000000c00 */
[----:B------:R-:W-:Y:S02]  /*3180*/  PRMT R2, RZ, 0x654, R2 ;  /* 0x00000654ff027816 */ /* 0x000fe40000000002 */
[C---:B------:R-:W-:Y:S01]  /*3190*/  ISETP.NE.AND P1, PT, R11.reuse, 0x2, PT ;  /* 0x000000020b00780c */ /* 0x040fe20003f25270 */
[----:B------:R-:W-:Y:S01]  /*31a0*/  @!PT LDS RZ, [RZ] ;  /* 0x00000000fffff984 */ /* 0x000fe20000000800 */
[----:B------:R-:W-:Y:S01]  /*31b0*/  @!PT LDS RZ, [RZ] ;  /* 0x00000000fffff984 */ /* 0x000fe20000000800 */
[----:B------:R-:W-:Y:S01]  /*31c0*/  @!PT LDS RZ, [RZ] ;  /* 0x00000000fffff984 */ /* 0x000fe20000000800 */
[----:B------:R-:W-:Y:S01]  /*31d0*/  @!PT LDS RZ, [RZ] ;  /* 0x00000000fffff984 */ /* 0x000fe20000000800 */
[----:B------:R3:W-:Y:S06]  /*31e0*/  MEMBAR.ALL.CTA ;  /* 0x0000000000007992 */ /* 0x0007ec0000008000 */
[----:B---3--:R-:W3:Y:S01]  /*31f0*/  FENCE.VIEW.ASYNC.S ;  /* 0x00000000000073c6 */ /* 0x008ee20000000000 */
[----:B------:R-:W-:Y:S01]  /*3200*/  SEL R11, R11, RZ, P1 ;  /* 0x000000ff0b0b7207 */ /* 0x000fe20000800000 */
[----:B---3--:R3:W-:Y:S01]  /*3210*/  SYNCS.ARRIVE.TRANS64.RED.A1T0 RZ, [R2+URZ], RZ ;  /* 0x000000ff02ff79a7 */ /* 0x0087e200081004ff */
[----:B--2---:R-:W-:-:S02]  /*3220*/  LOP3.LUT P3, RZ, R6, 0x1, RZ, 0xc0, !PT ;  /* 0x0000000106ff7812 */ /* 0x004fc4000786c0ff */
[----:B------:R-:W-:-:S04]  /*3230*/  SEL R4, RZ, 0x1, P1 ;  /* 0x00000001ff047807 */ /* 0x000fc80000800000 */
[----:B------:R-:W-:Y:S02]  /*3240*/  LOP3.LUT R10, R10, R4, RZ, 0x3c, !PT ;  /* 0x000000040a0a7212 */ /* 0x000fe400078e3cff */
[----:B---3--:R-:W-:-:S04]  /*3250*/  SEL R2, RZ, 0x1, P0 ;  /* 0x00000001ff027807 */ /* 0x008fc80000000000 */
[----:B------:R-:W-:Y:S01]  /*3260*/  LOP3.LUT R9, R9, R2, RZ, 0x3c, !PT ;  /* 0x0000000209097212 */ /* 0x000fe200078e3cff */
[----:B------:R-:W-:Y:S06]  /*3270*/  @P3 BRA `(.L_x_57) ;  /* 0xfffffffc002c3947 */ /* 0x000fec000383ffff */
[----:B------:R-:W-:Y:S01]  /*3280*/  ULEA UR4, UR5, UR6, 0x3 ;  /* 0x0000000605047291 */ /* 0x000fe2000f8e18ff */
[----:B------:R-:W-:-:S08]  /*3290*/  SHF.L.U32 R2, R12, 0x1f, RZ ;  /* 0x0000001f0c027819 */ /* 0x000fd000000006ff */
[----:B------:R-:W2:Y:S02]  /*32a0*/  SYNCS.PHASECHK.TRANS64 P0, [UR4+0xb0], R2 ;  /* 0x0000b002ff0075a7 */ /* 0x000ea40008001004 */
[----:B--2---:R-:W-:Y:S05]  /*32b0*/  @P0 BRA `(.L_x_58) ;  /* 0x0000000000080947 */ /* 0x004fea0003800000 */
[----:B------:R-:W2:Y:S02]  /*32c0*/  SYNCS.PHASECHK.TRANS64.TRYWAIT P0, [UR4+0xb0], R2 ;  /* 0x0000b002ff0075a7 */ /* 0x000ea40008001104 */
[----:B--2---:R-:W-:Y:S05]  /*32d0*/  @!P0 BRA `(.L_x_59) ;  /* 0x0000005000088947 */ /* 0x004fea0003800000 */
.L_x_58:
[----:B------:R-:W-:-:S04]  /*32e0*/  UIADD3 UR7, UPT, UPT, UR5, 0x1, URZ ;  /* 0x0000000105077890 */ /* 0x000fc8000fffe0ff */
[----:B------:R-:W-:-:S04]  /*32f0*/  UISETP.NE.AND UP0, UPT, UR7, 0x2, UPT ;  /* 0x000000020700788c */ /* 0x000fc8000bf05270 */
[----:B------:R-:W-:Y:S02]  /*3300*/  USEL UR8, URZ, 0x1, UP0 ;  /* 0x00000001ff087887 */ /* 0x000fe40008000000 */
[----:B------:R-:W-:-:S04]  /*3310*/  USEL UR7, UR7, URZ, UP0 ;  /* 0x000000ff07077287 */ /* 0x000fc80008000000 */
[----:B------:R-:W-:Y:S01]  /*3320*/  ULEA UR7, UR7, UR6, 0x3 ;  /* 0x0000000607077291 */ /* 0x000fe2000f8e18ff */
[----:B--2---:R-:W-:-:S04]  /*3330*/  LOP3.LUT R2, R12, UR8, RZ, 0x3c, !PT ;  /* 0x000000080c027c12 */ /* 0x004fc8000f8e3cff */
[----:B------:R-:W-:-:S04]  /*3340*/  SHF.L.U32 R0, R2, 0x1f, RZ ;  /* 0x0000001f02007819 */ /* 0x000fc800000006ff */
[----:B------:R-:W2:Y:S02]  /*3350*/  SYNCS.PHASECHK.TRANS64 P0, [UR7+0xb0], R0 ;  /* 0x0000b000ff0075a7 */ /* 0x000ea40008001007 */
[----:B-12---:R-:W-:Y:S05]  /*3360*/  @P0 EXIT ;  /* 0x000000000000094d */ /* 0x006fea0003800000 */
[----:B------:R-:W-:Y:S02]  /*3370*/  SHF.L.U32 R2, R2, 0x1f, RZ ;  /* 0x0000001f02027819 */ /* 0x000fe400000006ff */
[----:B------:R-:W-:-:S07]  /*3380*/  MOV R0, UR7 ;  /* 0x0000000700007c02 */ /* 0x000fce0008000f00 */
.L_x_60:
[----:B-1----:R1:W2:Y:S02]  /*3390*/  SYNCS.PHASECHK.TRANS64.TRYWAIT P0, [R0+URZ+0xb0], R2 ;  /* 0x0000b002000075a7 */ /* 0x0022a400080011ff */
[----:B--2---:R-:W-:Y:S05]  /*33a0*/  @!P0 NANOSLEEP.SYNCS 0x989680 ;  /* 0x009896800000895d */ /* 0x004fea0003900000 */
[----:B------:R-:W2:Y:S02]  /*33b0*/  @!P0 SYNCS.PHASECHK.TRANS64 P0, [R0+URZ+0xb0], R2 ;  /* 0x0000b002000085a7 */ /* 0x000ea400080010ff */
[----:B--2---:R-:W-:Y:S05]  /*33c0*/  @P0 EXIT ;  /* 0x000000000000094d */ /* 0x004fea0003800000 */
[----:B------:R-:W-:Y:S05]  /*33d0*/  BRA `(.L_x_60) ;  /* 0xfffffffc00ec7947 */ /* 0x000fea000383ffff */
.L_x_53:
[----:B------:R-:W-:Y:S05]  /*33e0*/  BRA.U UP4, `(.L_x_61) ;  /* 0x0000001104447547 */ /* 0x000fea000b800000 */
[----:B------:R-:W-:Y:S01]  /*33f0*/  UMOV UR4, 0x40 ;  /* 0x0000004000047882 */ /* 0x000fe20000000000 */
[----:B------:R-:W-:Y:S01]  /*3400*/  NOP ;  /* 0x0000000000007918 */ /* 0x000fe20000000000 */
[----:B------:R-:W-:Y:S01]  /*3410*/  ULEA UR5, UR54, UR4, 0x18 ;  /* 0x0000000436057291 */ /* 0x000fe2000f8ec0ff */
[----:B------:R-:W-:Y:S02]  /*3420*/  UMOV UR6, 0x400 ;  /* 0x0000040000067882 */ /* 0x000fe40000000000 */
[----:B------:R-:W-:-:S06]  /*3430*/  ULEA UR6, UR54, UR6, 0x18 ;  /* 0x0000000636067291 */ /* 0x000fcc000f8ec0ff */
[----:B------:R-:W2:Y:S02]  /*3440*/  LDS.U8 R0, [UR5+0x1c] ;  /* 0x00001c05ff007984 */ /* 0x000ea40008000000 */
[----:B--2---:R-:W-:-:S13]  /*3450*/  ISETP.NE.AND P0, PT, R0, RZ, PT ;  /* 0x000000ff0000720c */ /* 0x004fda0003f05270 */
[----:B------:R-:W-:Y:S05]  /*3460*/  @P0 BRA `(.L_x_62) ;  /* 0x0000000000580947 */ /* 0x000fea0003800000 */
[----:B------:R-:W-:-:S13]  /*3470*/  ELECT P0, URZ, PT ;  /* 0x0000000000ff782f */ /* 0x000fda0003800000 */
[----:B------:R-:W-:Y:S05]  /*3480*/  @!P0 BRA `(.L_x_63) ;  /* 0x0000000000608947 */ /* 0x000fea0003800000 */
[----:B------:R-:W-:Y:S01]  /*3490*/  UMOV UR4, 0x10 ;  /* 0x0000001000047882 */ /* 0x000fe20000000000 */
[----:B------:R-:W-:Y:S01]  /*34a0*/  HFMA2 R0, -RZ, RZ, 0, 5.9604644775390625e-08 ;  /* 0x00000001ff007431 */ /* 0x000fe200000001ff */
[----:B------:R-:W-:-:S03]  /*34b0*/  MOV R3, 0xffff ;  /* 0x0000ffff00037802 */ /* 0x000fc60000000f00 */
[----:B------:R-:W-:Y:S04]  /*34c0*/  DEPBAR.LE SB2, 0x36 ;  /* 0x0000ad800000791a */ /* 0x000fe80000000000 */
[----:B------:R-:W2:Y:S02]  /*34d0*/  UTCATOMSWS.FIND_AND_SET.ALIGN UP0, UR4, UR4 ;  /* 0x00000004000475e3 */ /* 0x000ea40008000800 */
[----:B--2---:R-:W-:Y:S01]  /*34e0*/  MOV R4, UR4 ;  /* 0x0000000400047c02 */ /* 0x004fe20008000f00 */
[----:B------:R-:W-:Y:S06]  /*34f0*/  BRA.U UP0, `(.L_x_64) ;  /* 0x0000000100187547 */ /* 0x000fec000b800000 */
.L_x_65:
[----:B------:R-:W-:Y:S05]  /*3500*/  NANOSLEEP 0x64 ;  /* 0x000000640000795d */ /* 0x000fea0003800000 */
[----:B------:R-:W-:-:S05]  /*3510*/  UMOV UR4, 0x10 ;  /* 0x0000001000047882 */ /* 0x000fca0000000000 */
[----:B------:R-:W-:Y:S04]  /*3520*/  DEPBAR.LE SB2, 0x36 ;  /* 0x0000ad800000791a */ /* 0x000fe80000000000 */
[----:B------:R-:W2:Y:S02]  /*3530*/  UTCATOMSWS.FIND_AND_SET.ALIGN UP0, UR4, UR4 ;  /* 0x00000004000475e3 */ /* 0x000ea40008000800 */
[----:B--2---:R-:W-:Y:S01]  /*3540*/  MOV R4, UR4 ;  /* 0x0000000400047c02 */ /* 0x004fe20008000f00 */
[----:B------:R-:W-:Y:S05]  /*3550*/  BRA.U !UP0, `(.L_x_65) ;  /* 0xfffffffd08e87547 */ /* 0x000fea000b83ffff */
.L_x_64:
[-C--:B------:R-:W-:Y:S02]  /*3560*/  SHF.L.U32 R3, R3, R4.reuse, RZ ;  /* 0x0000000403037219 */ /* 0x080fe400000006ff */
[----:B------:R-:W-:Y:S01]  /*3570*/  SHF.L.U32 R0, R0, R4, RZ ;  /* 0x0000000400007219 */ /* 0x000fe200000006ff */
[----:B------:R-:W-:Y:S02]  /*3580*/  IMAD.SHL.U32 R4, R4, 0x20, RZ ;  /* 0x0000002004047824 */ /* 0x000fe400078e00ff */
[----:B------:R2:W-:Y:S04]  /*3590*/  ATOMS.OR RZ, [UR5+0x14], R3 ;  /* 0x00001403ffff798c */ /* 0x0005e8000b000005 */
[----:B------:R2:W-:Y:S04]  /*35a0*/  ATOMS.OR RZ, [UR5+0x18], R0 ;  /* 0x00001800ffff798c */ /* 0x0005e8000b000005 */
[----:B------:R2:W-:Y:S01]  /*35b0*/  STS [UR6+0x150], R4 ;  /* 0x00015004ff007988 */ /* 0x0005e20008000806 */
[----:B------:R-:W-:Y:S05]  /*35c0*/  BRA `(.L_x_63) ;  /* 0x0000000000107947 */ /* 0x000fea0003800000 */
.L_x_62:
[----:B------:R-:W-:Y:S02]  /*35d0*/  MOV R0, 0xffffffff ;  /* 0xffffffff00007802 */ /* 0x000fe40000000f00 */
[----:B------:R-:W-:-:S03]  /*35e0*/  MOV R4, 0x3610 ;  /* 0x0000361000047802 */ /* 0x000fc60000000f00 */
[----:B------:R2:W-:Y:S04]  /*35f0*/  STS [UR6+0x150], R0 ;  /* 0x00015000ff007988 */ /* 0x0005e80008000806 */
[----:B-12--5:R-:W-:Y:S05]  /*3600*/  CALL.REL.NOINC `($__internal_1_$__cuda_sm10x_tcgen05_guardrail_trap_phase_invalid_during_alloc) ;  /* 0x0000005000e07944 */ /* 0x026fea0003c00000 */
.L_x_63:
[----:B------:R-:W-:Y:S05]  /*3610*/  WARPSYNC.ALL ;  /* 0x0000000000007948 */ /* 0x000fea0003800000 */
[----:B------:R-:W3:Y:S01]  /*3620*/  S2UR UR4, SR_CgaCtaId ;  /* 0x00000000000479c3 */ /* 0x000ee20000008800 */
[----:B------:R-:W-:Y:S01]  /*3630*/  UMOV UR41, 0x400 ;  /* 0x0000040000297882 */ /* 0x000fe20000000000 */
[----:B------:R-:W-:-:S06]  /*3640*/  NOP ;  /* 0x0000000000007918 */ /* 0x000fcc0000000000 */
[----:B------:R-:W-:Y:S06]  /*3650*/  BAR.ARV 0x6, 0xa0 ;  /* 0x0182800000007b1d */ /* 0x000fec0000002000 */
[----:B------:R-:W4:Y:S01]  /*3660*/  LDCU UR6, c[0x0][0x38c] ;  /* 0x00007180ff0677ac */ /* 0x000f220008000800 */
[----:B------:R-:W-:Y:S01]  /*3670*/  LOP3.LUT R2, R2, 0xffff, RZ, 0xc0, !PT ;  /* 0x0000ffff02027812 */ /* 0x000fe200078ec0ff */
[----:B------:R-:W-:Y:S01]  /*3680*/  IMAD.MOV.U32 R11, RZ, RZ, 0x1 ;  /* 0x00000001ff0b7424 */ /* 0x000fe200078e00ff */
[----:B------:R-:W-:Y:S01]  /*3690*/  CS2R R8, SRZ ;  /* 0x0000000000087805 */ /* 0x000fe2000001ff00 */
[----:B------:R-:W1:Y:S01]  /*36a0*/  LDCU UR7, c[0x0][0x38c] ;  /* 0x00007180ff0777ac */ /* 0x000e620008000800 */
[----:B------:R-:W-:Y:S01]  /*36b0*/  R2UR UR42, R2 ;  /* 0x00000000022a72ca */ /* 0x000fe200000e0000 */
[----:B------:R-:W-:Y:S01]  /*36c0*/  IMAD.MOV.U32 R10, RZ, RZ, RZ ;  /* 0x000000ffff0a7224 */ /* 0x000fe200078e00ff */
[----:B------:R-:W-:Y:S01]  /*36d0*/  UMOV UR45, URZ ;  /* 0x000000ff002d7c82 */ /* 0x000fe20008000000 */
[----:B------:R-:W-:Y:S01]  /*36e0*/  UMOV UR39, URZ ;  /* 0x000000ff00277c82 */ /* 0x000fe20008000000 */
[----:B---3--:R-:W-:Y:S01]  /*36f0*/  ULEA UR41, UR4, UR41, 0x18 ;  /* 0x0000002904297291 */ /* 0x008fe2000f8ec0ff */
[----:B------:R-:W-:Y:S01]  /*3700*/  UMOV UR62, 0x0 ;  /* 0x00000000003e7882 */ /* 0x000fe20000000000 */
[----:B------:R-:W-:-:S02]  /*3710*/  UMOV UR63, 0x4100910 ;  /* 0x04100910003f7882 */ /* 0x000fc40000000000 */
[----:B------:R-:W-:Y:S02]  /*3720*/  UIADD3 UR5, UPT, UPT, UR41, 0x6800, URZ ;  /* 0x0000680029057890 */ /* 0x000fe4000fffe0ff */
[----:B------:R-:W-:Y:S02]  /*3730*/  UIADD3 UR4, UPT, UPT, UR41, 0x1e800, URZ ;  /* 0x0001e80029047890 */ /* 0x000fe4000fffe0ff */
[----:B----4-:R-:W-:Y:S01]  /*3740*/  UIADD3 UR6, UPT, UPT, UR6, 0x3f, URZ ;  /* 0x0000003f06067890 */ /* 0x010fe2000fffe0ff */
[----:B--2---:R-:W2:Y:S01]  /*3750*/  LDS R0, [UR41+0x150] ;  /* 0x00015029ff007984 */ /* 0x004ea20008000800 */
[----:B------:R-:W-:Y:S02]  /*3760*/  USHF.R.U32.HI UR5, URZ, 0x4, UR5 ;  /* 0x00000004ff057899 */ /* 0x000fe40008011605 */
[----:B------:R-:W-:Y:S02]  /*3770*/  USHF.R.S32.HI UR47, URZ, 0x1f, UR6 ;  /* 0x0000001fff2f7899 */ /* 0x000fe40008011406 */
[----:B------:R-:W-:-:S02]  /*3780*/  USHF.R.U32.HI UR4, URZ, 0x4, UR4 ;  /* 0x00000004ff047899 */ /* 0x000fc40008011604 */
[----:B------:R-:W-:Y:S02]  /*3790*/  ULEA.HI UR47, UR47, UR6, URZ, 0x6 ;  /* 0x000000062f2f7291 */ /* 0x000fe4000f8f30ff */
[----:B------:R-:W-:Y:S02]  /*37a0*/  ULOP3.LUT UR5, UR5, 0x3fff, URZ, 0xc0, !UPT ;  /* 0x00003fff05057892 */ /* 0x000fe4000f8ec0ff */
[----:B------:R-:W-:Y:S02]  /*37b0*/  USHF.R.S32.HI UR47, URZ, 0x6, UR47 ;  /* 0x00000006ff2f7899 */ /* 0x000fe4000801142f */
[----:B------:R-:W-:Y:S02]  /*37c0*/  ULOP3.LUT UR4, UR4, 0x3fff, URZ, 0xc0, !UPT ;  /* 0x00003fff04047892 */ /* 0x000fe4000f8ec0ff */
[----:B------:R-:W-:Y:S01]  /*37d0*/  UISETP.LT.AND UP0, UPT, UR47, 0x1, UPT ;  /* 0x000000012f00788c */ /* 0x000fe2000bf01270 */
[----:B------:R-:W-:Y:S01]  /*37e0*/  UMOV UR60, 0x0 ;  /* 0x00000000003c7882 */ /* 0x000fe20000000000 */
[----:B------:R-:W-:-:S02]  /*37f0*/  UMOV UR61, 0x4100910 ;  /* 0x04100910003d7882 */ /* 0x000fc40000000000 */
[----:B------:R-:W-:Y:S01]  /*3800*/  USEL UR64, UR47, 0x1, !UP0 ;  /* 0x000000012f407887 */ /* 0x000fe2000c000000 */
[----:B------:R-:W-:Y:S01]  /*3810*/  UMOV UR58, 0x0 ;  /* 0x00000000003a7882 */ /* 0x000fe20000000000 */
[----:B------:R-:W-:Y:S01]  /*3820*/  UMOV UR59, 0x4100910 ;  /* 0x04100910003b7882 */ /* 0x000fe20000000000 */
[----:B------:R-:W-:Y:S01]  /*3830*/  UMOV UR56, 0x0 ;  /* 0x0000000000387882 */ /* 0x000fe20000000000 */
[----:B------:R-:W-:Y:S01]  /*3840*/  UMOV UR57, 0x4100910 ;  /* 0x0410091000397882 */ /* 0x000fe20000000000 */
[----:B------:R-:W-:Y:S01]  /*3850*/  UMOV UR54, 0x0 ;  /* 0x0000000000367882 */ /* 0x000fe20000000000 */
[----:B------:R-:W-:Y:S01]  /*3860*/  UMOV UR55, 0x4100910 ;  /* 0x0410091000377882 */ /* 0x000fe20000000000 */
[----:B------:R-:W-:Y:S01]  /*3870*/  UMOV UR52, 0x0 ;  /* 0x0000000000347882 */ /* 0x000fe20000000000 */
[----:B------:R-:W-:Y:S01]  /*3880*/  UMOV UR53, 0x4100910 ;  /* 0x0410091000357882 */ /* 0x000fe20000000000 */
[----:B------:R-:W-:Y:S02]  /*3890*/  ULOP3.LUT UR43, UR5, 0x10000, URZ, 0xfc, !UPT ;  /* 0x00010000052b7892 */ /* 0x000fe4000f8efcff */
[----:B------:R-:W-:-:S02]  /*38a0*/  ULOP3.LUT UR44, UR4, 0x10000, URZ, 0xfc, !UPT ;  /* 0x00010000042c7892 */ /* 0x000fc4000f8efcff */
[----:B------:R-:W-:Y:S02]  /*38b0*/  UIADD3 UR64, UPT, UPT, -UR64, URZ, URZ ;  /* 0x000000ff40407290 */ /* 0x000fe4000fffe1ff */
[----:B-1----:R-:W-:Y:S01]  /*38c0*/  UISETP.GE.AND UP4, UPT, UR7, 0x1, UPT ;  /* 0x000000010700788c */ /* 0x002fe2000bf86270 */
[----:B------:R-:W-:Y:S01]  /*38d0*/  UMOV UR50, 0x0 ;  /* 0x0000000000327882 */ /* 0x000fe20000000000 */
[----:B------:R-:W-:Y:S01]  /*38e0*/  UMOV UR51, 0x4100910 ;  /* 0x0410091000337882 */ /* 0x000fe20000000000 */
[----:B------:R-:W-:Y:S01]  /*38f0*/  UMOV UR48, 0x0 ;  /* 0x0000000000307882 */ /* 0x000fe20000000000 */
[----:B--2---:R-:W-:Y:S01]  /*3900*/  R2UR UR65, R0 ;  /* 0x00000000004172ca */ /* 0x004fe200000e0000 */
[----:B------:R-:W-:-:S14]  /*3910*/  UMOV UR49, 0x4100910 ;  /* 0x0410091000317882 */ /* 0x000fdc0000000000 */
.L_x_72:
[----:B------:R-:W-:Y:S02]  /*3920*/  LEA R0, R10, UR41, 0x3 ;  /* 0x000000290a007c11 */ /* 0x000fe4000f8e18ff */
[----:B------:R-:W-:Y:S02]  /*3930*/  SHF.L.U32 R2, R9, 0x1f, RZ ;  /* 0x0000001f09027819 */ /* 0x000fe400000006ff */
[----:B------:R-:W-:Y:S01]  /*3940*/  PLOP3.LUT P0, PT, PT, PT, UP4, 0x80, 0x8 ;  /* 0x000000000008781c */ /* 0x000fe20003f0f048 */
[----:B------:R-:W-:Y:S01]  /*3950*/  VIADD R3, R0, 0xb0 ;  /* 0x000000b000037836 */ /* 0x000fe20000000000 */
[----:B-1----:R-:W1:Y:S02]  /*3960*/  SYNCS.PHASECHK.TRANS64.TRYWAIT P1, [R0+URZ+0xa0], R2 ;  /* 0x0000a002000075a7 */ /* 0x002e6400080211ff */
[----:B-1-3--:R-:W-:Y:S09]  /*3970*/  @!P1 BRA `(.L_x_66) ;  /* 0x0000004800789947 */ /* 0x00aff20003800000 */
.L_x_147:
[----:B------:R-:W-:Y:S01]  /*3980*/  LEA R4, R10, UR41, 0x4 ;  /* 0x000000290a047c11 */ /* 0x000fe2000f8e20ff */
[----:B------:R-:W-:Y:S01]  /*3990*/  @UP4 ULEA UR4, UR39, UR41, 0x3 ;  /* 0x0000002927044291 */ /* 0x000fe2000f8e18ff */
[----:B------:R-:W-:Y:S01]  /*39a0*/  PLOP3.LUT P2, PT, PT, PT, PT, 0x80, 0x8 ;  /* 0x000000000008781c */ /* 0x000fe20003f4f070 */
[----:B------:R-:W-:Y:S01]  /*39b0*/  ULEA UR46, UR45, UR41, 0x3 ;  /* 0x000000292d2e7291 */ /* 0x000fe2000f8e18ff */
[----:B------:R-:W-:Y:S02]  /*39c0*/  PRMT R3, RZ, 0x654, R3 ;  /* 0x00000654ff037816 */ /* 0x000fe40000000003 */
[----:B------:R-:W2:Y:S01]  /*39d0*/  LDS.128 R4, [R4+0x130] ;  /* 0x0001300004047984 */ /* 0x000ea20000000c00 */
[----:B-1----:R-:W-:Y:S02]  /*39e0*/  @P0 SHF.L.U32 R2, R8, 0x1f, RZ ;  /* 0x0000001f08020819 */ /* 0x002fe400000006ff */
[----:B------:R-:W-:Y:S01]  /*39f0*/  SHF.L.U32 R0, R11, 0x1f, RZ ;  /* 0x0000001f0b007819 */ /* 0x000fe200000006ff */
[----:B------:R-:W-:Y:S01]  /*3a00*/  @!PT LDS RZ, [RZ] ;  /* 0x00000000fffff984 */ /* 0x000fe20000000800 */
[----:B------:R-:W-:Y:S01]  /*3a10*/  @!PT LDS RZ, [RZ] ;  /* 0x00000000fffff984 */ /* 0x000fe20000000800 */
[----:B------:R-:W-:Y:S01]  /*3a20*/  @!PT LDS RZ, [RZ] ;  /* 0x00000000fffff984 */ /* 0x000fe20000000800 */
[----:B------:R-:W-:Y:S01]  /*3a30*/  @!PT LDS RZ, [RZ] ;  /* 0x00000000fffff984 */ /* 0x000fe20000000800 */
[----:B------:R1:W-:Y:S06]  /*3a40*/  MEMBAR.ALL.CTA ;  /* 0x0000000000007992 */ /* 0x0003ec0000008000 */
[----:B-1----:R-:W1:Y:S02]  /*3a50*/  FENCE.VIEW.ASYNC.S ;  /* 0x00000000000073c6 */ /* 0x002e640000000000 */
[----:B-1----:R1:W-:Y:S01]  /*3a60*/  SYNCS.ARRIVE.TRANS64.RED.A1T0 RZ, [R3+URZ], RZ ;  /* 0x000000ff03ff79a7 */ /* 0x0023e200081004ff */
[----:B------:R1:W3:Y:S01]  /*3a70*/  @P0 SYNCS.PHASECHK.TRANS64.TRYWAIT P2, [UR4], R2 ;  /* 0x00000002ff0005a7 */ /* 0x0002e20008041104 */
[----:B------:R-:W-:Y:S01]  /*3a80*/  ULEA.HI UR4, UR45, UR45, URZ, 0x1 ;  /* 0x0000002d2d047291 */ /* 0x000fe2000f8f08ff */
[----:B--2---:R-:W-:-:S03]  /*3a90*/  LOP3.LUT P1, RZ, R6, 0x1, RZ, 0xc0, !PT ;  /* 0x0000000106ff7812 */ /* 0x004fc6000782c0ff */
[----:B------:R-:W-:Y:S02]  /*3aa0*/  USHF.L.U32 UR5, UR4, 0x5, URZ ;  /* 0x0000000504057899 */ /* 0x000fe400080006ff */
[----:B------:R-:W-:Y:S02]  /*3ab0*/  ULOP3.LUT UR36, UR4, 0xffe, URZ, 0xc0, !UPT ;  /* 0x00000ffe04247892 */ /* 0x000fe4000f8ec0ff */
[----:B------:R-:W-:Y:S02]  /*3ac0*/  ULOP3.LUT UR4, UR5, 0xffffffc0, URZ, 0xc0, !UPT ;  /* 0xffffffc005047892 */ /* 0x000fe4000f8ec0ff */
[----:B------:R-:W-:Y:S02]  /*3ad0*/  UIADD3 UR36, UPT, UPT, -UR36, UR45, URZ ;  /* 0x0000002d24247290 */ /* 0x000fe4000fffe1ff */
[----:B------:R-:W-:Y:S01]  /*3ae0*/  UIADD3 UR4, UPT, UPT, UR65, UR4, URZ ;  /* 0x0000000441047290 */ /* 0x000fe2000fffe0ff */
[----:B------:R-:W2:Y:S03]  /*3af0*/  SYNCS.PHASECHK.TRANS64.TRYWAIT P0, [UR46+0xe0], R0 ;  /* 0x0000e000ff0075a7 */ /* 0x000ea6000800112e */
[----:B------:R-:W-:Y:S01]  /*3b00*/  ULEA UR36, UR36, UR4, 0x14 ;  /* 0x0000000424247291 */ /* 0x000fe2000f8ea0ff */
[----:B-123--:R-:W-:Y:S11]  /*3b10*/  @!P0 BRA `(.L_x_67) ;  /* 0x0000004800248947 */ /* 0x00eff60003800000 */
.L_x_149:
[----:B------:R-:W-:Y:S01]  /*3b20*/  IADD3 R10, PT, PT, R10, 0x1, RZ ;  /* 0x000000010a0a7810 */ /* 0x000fe20007ffe0ff */
[----:B------:R-:W-:Y:S06]  /*3b30*/  BRA.U !UP4, `(.L_x_68) ;  /* 0x000000050c107547 */ /* 0x000fec000b800000 */
[----:B------:R-:W-:Y:S01]  /*3b40*/  UPLOP3.LUT UP2, UPT, UPT, UPT, UPT, 0x40, 0x4 ;  /* 0x000000000004789c */ /* 0x000fe20003f4e870 */
[----:B------:R-:W-:Y:S01]  /*3b50*/  UMOV UR38, UR64 ;  /* 0x0000004000267c82 */ /* 0x000fe20008000000 */
[----:B------:R-:W-:Y:S01]  /*3b60*/  UMOV UR37, UR47 ;  /* 0x0000002f00257c82 */ /* 0x000fe20008000000 */
[----:B------:R-:W-:-:S08]  /*3b70*/  UMOV UR5, UR39 ;  /* 0x0000002700057c82 */ /* 0x000fd00008000000 */
.L_x_71:
[----:B------:R-:W-:Y:S02]  /*3b80*/  UIADD3 UR38, UPT, UPT, UR38, 0x1, URZ ;  /* 0x0000000126267890 */ /* 0x000fe4000fffe0ff */
[----:B------:R-:W-:Y:S02]  /*3b90*/  ULEA UR7, UR5, UR41, 0x3 ;  /* 0x0000002905077291 */ /* 0x000fe4000f8e18ff */
[----:B------:R-:W-:Y:S01]  /*3ba0*/  UISETP.NE.AND UP3, UPT, UR38, URZ, UPT ;  /* 0x000000ff2600728c */ /* 0x000fe2000bf65270 */
[----:B--23--:R-:W-:Y:S10]  /*3bb0*/  @P2 BRA `(.L_x_69) ;  /* 0x00000000000c2947 */ /* 0x00cff40003800000 */
[----:B-1----:R-:W-:Y:S04]  /*3bc0*/  SHF.L.U32 R2, R8, 0x1f, RZ ;  /* 0x0000001f08027819 */ /* 0x002fe800000006ff */
[----:B------:R-:W1:Y:S02]  /*3bd0*/  SYNCS.PHASECHK.TRANS64.TRYWAIT P0, [UR7], R2 ;  /* 0x00000002ff0075a7 */ /* 0x000e640008001107 */
[----:B-1----:R-:W-:Y:S05]  /*3be0*/  @!P0 BRA `(.L_x_70) ;  /* 0x0000004800088947 */ /* 0x002fea0003800000 */
.L_x_69:
[----:B------:R-:W-:Y:S01]  /*3bf0*/  UISETP.NE.AND UP0, UPT, UR37, 0x1, UPT ;  /* 0x000000012500788c */ /* 0x000fe2000bf05270 */
[----:B------:R-:W-:Y:S01]  /*3c00*/  PLOP3.LUT P2, PT, PT, PT, PT, 0x80, 0x8 ;  /* 0x000000000008781c */ /* 0x000fe20003f4f070 */
[----:B------:R-:W-:Y:S02]  /*3c10*/  UIADD3 UR4, UPT, UPT, UR5, 0x1, URZ ;  /* 0x0000000105047890 */ /* 0x000fe4000fffe0ff */
[----:B------:R-:W-:Y:S02]  /*3c20*/  UIADD3 UR40, UPT, UPT, UR7, 0x30, URZ ;  /* 0x0000003007287890 */ /* 0x000fe4000fffe0ff */
[----:B------:R-:W-:Y:S01]  /*3c30*/  UISETP.NE.AND UP1, UPT, UR4, 0x6, UPT ;  /* 0x000000060400788c */ /* 0x000fe2000bf25270 */
[----:B------:R-:W-:Y:S01]  /*3c40*/  PLOP3.LUT P0, PT, PT, PT, UP0, 0x80, 0x8 ;  /* 0x000000000008781c */ /* 0x000fe20003f0f008 */
[----:B------:R-:W-:Y:S02]  /*3c50*/  UIADD3 UR37, UPT, UPT, UR37, -0x1, URZ ;  /* 0xffffffff25257890 */ /* 0x000fe4000fffe0ff */
[----:B------:R-:W-:Y:S02]  /*3c60*/  USEL UR6, URZ, 0x1, UP1 ;  /* 0x00000001ff067887 */ /* 0x000fe40008800000 */
[----:B------:R-:W-:Y:S01]  /*3c70*/  USEL UR39, UR4, URZ, UP1 ;  /* 0x000000ff04277287 */ /* 0x000fe20008800000 */
[----:B------:R-:W-:Y:S01]  /*3c80*/  UMOV UR7, 0x40004040 ;  /* 0x4000404000077882 */ /* 0x000fe20000000000 */
[----:B------:R-:W-:Y:S02]  /*3c90*/  UMOV UR35, 0x40004040 ;  /* 0x4000404000237882 */ /* 0x000fe40000000000 */
[----:B------:R-:W-:Y:S01]  /*3ca0*/  @UP0 ULEA UR4, UR39, UR41, 0x3 ;  /* 0x0000002927040291 */ /* 0x000fe2000f8e18ff */
[----:B------:R-:W-:Y:S01]  /*3cb0*/  LOP3.LUT R8, R8, UR6, RZ, 0x3c, !PT ;  /* 0x0000000608087c12 */ /* 0x000fe2000f8e3cff */
[----:B------:R-:W-:Y:S01]  /*3cc0*/  ULEA UR6, UR5, UR44, 0xa ;  /* 0x0000002c05067291 */ /* 0x000fe2000f8e50ff */
[----:B------:R-:W-:Y:S02]  /*3cd0*/  UMOV UR33, 0x40004040 ;  /* 0x4000404000217882 */ /* 0x000fe40000000000 */
[----:B-1----:R-:W-:Y:S01]  /*3ce0*/  @P0 SHF.L.U32 R0, R8, 0x1f, RZ ;  /* 0x0000001f08000819 */ /* 0x002fe200000006ff */
[----:B------:R-:W-:Y:S02]  /*3cf0*/  UIADD3 UR34, UPT, UPT, UR6, 0x2, URZ ;  /* 0x0000000206227890 */ /* 0x000fe4000fffe0ff */
[----:B------:R-:W-:Y:S01]  /*3d00*/  UIADD3 UR30, UPT, UPT, UR6, 0x4, URZ ;  /* 0x00000004061e7890 */ /* 0x000fe2000fffe0ff */
[----:B------:R2:W3:Y:S01]  /*3d10*/  @P0 SYNCS.PHASECHK.TRANS64.TRYWAIT P2, [UR4], R0 ;  /* 0x00000000ff0005a7 */ /* 0x0004e20008041104 */
[----:B------:R-:W-:Y:S02]  /*3d20*/  ULEA UR4, UR5, UR43, 0xa ;  /* 0x0000002b05047291 */ /* 0x000fe4000f8e50ff */
[----:B------:R-:W-:Y:S02]  /*3d30*/  UIADD3 UR26, UPT, UPT, UR6, 0x6, URZ ;  /* 0x00000006061a7890 */ /* 0x000fe4000fffe0ff */
        /* <DEDUP_REMOVED lines=10> */
[----:B------:R-:W-:Y:S01]  /*3de0*/  UIADD3 UR8, UPT, UPT, UR4, 0x206, URZ ;  /* 0x0000020604087890 */ /* 0x000fe2000fffe0ff */
[----:B------:R-:W-:Y:S01]  /*3df0*/  UMOV UR5, 0x40004040 ;  /* 0x4000404000057882 */ /* 0x000fe20000000000 */
[----:B------:R-:W-:Y:S01]  /*3e00*/  UMOV UR31, 0x40004040 ;  /* 0x40004040001f7882 */ /* 0x000fe20000000000 */
[----:B------:R1:W-:Y:S01]  /*3e10*/  UTCHMMA gdesc[UR4], gdesc[UR6], tmem[UR36], tmem[UR62], idesc[UR63], UP2 ;  /* 0x00ff3e06040075ea */ /* 0x0003e20009000024 */
[----:B------:R-:W-:Y:S01]  /*3e20*/  UPLOP3.LUT UP2, UPT, UPT, UPT, UPT, 0x80, 0x8 ;  /* 0x000000000008789c */ /* 0x000fe20003f4f070 */
[----:B------:R2:W-:Y:S01]  /*3e30*/  UTCHMMA gdesc[UR32], gdesc[UR34], tmem[UR36], tmem[UR60], idesc[UR61], UPT ;  /* 0x00ff3c22200075ea */ /* 0x0005e2000b800024 */
[----:B------:R-:W-:Y:S01]  /*3e40*/  UMOV UR29, 0x40004040 ;  /* 0x40004040001d7882 */ /* 0x000fe20000000000 */
[----:B------:R-:W-:Y:S01]  /*3e50*/  UMOV UR27, 0x40004040 ;  /* 0x40004040001b7882 */ /* 0x000fe20000000000 */
        /* <DEDUP_REMOVED lines=12> */
[----:B------:R-:W-:Y:S01]  /*3f20*/  UMOV UR9, 0x40004040 ;  /* 0x4000404000097882 */ /* 0x000fe20000000000 */
[----:B------:R2:W-:Y:S01]  /*3f30*/  UTCHMMA gdesc[UR12], gdesc[UR14], tmem[UR36], tmem[UR50], idesc[UR51], UPT ;  /* 0x00ff320e0c0075ea */ /* 0x0005e2000b800024 */
[----:B------:R2:W-:Y:S01]  /*3f40*/  UTCHMMA gdesc[UR8], gdesc[UR10], tmem[UR36], tmem[UR48], idesc[UR49], UPT ;  /* 0x00ff300a080075ea */ /* 0x0005e2000b800024 */
[----:B------:R2:W-:Y:S01]  /*3f50*/  UTCBAR.MULTICAST [UR40], URZ, UR42 ;  /* 0x000000ff280073e9 */ /* 0x0005e2000800082a */
[----:B-1----:R-:W-:Y:S01]  /*3f60*/  UMOV UR5, UR39 ;  /* 0x0000002700057c82 */ /* 0x002fe20008000000 */
[----:B------:R-:W-:Y:S05]  /*3f70*/  BRA.U UP3, `(.L_x_71) ;  /* 0xfffffffd03007547 */ /* 0x000fea000b83ffff */
.L_x_68:
[----:B------:R-:W-:Y:S01]  /*3f80*/  UIADD3 UR4, UPT, UPT, UR45, 0x1, URZ ;  /* 0x000000012d047890 */ /* 0x000fe2000fffe0ff */
[C---:B------:R-:W-:Y:S01]  /*3f90*/  ISETP.NE.AND P0, PT, R10.reuse, 0x2, PT ;  /* 0x000000020a00780c */ /* 0x040fe20003f05270 */
[----:B------:R-:W-:Y:S02]  /*3fa0*/  UIADD3 UR5, UPT, UPT, UR46, 0xc0, URZ ;  /* 0x000000c02e057890 */ /* 0x000fe4000fffe0ff */
[----:B------:R-:W-:Y:S01]  /*3fb0*/  UISETP.NE.AND UP0, UPT, UR4, 0x4, UPT ;  /* 0x000000040400788c */ /* 0x000fe2000bf05270 */
[----:B-12---:R-:W-:Y:S02]  /*3fc0*/  SEL R0, RZ, 0x1, P0 ;  /* 0x00000001ff007807 */ /* 0x006fe40000000000 */
[----:B------:R-:W-:Y:S01]  /*3fd0*/  SEL R10, R10, RZ, P0 ;  /* 0x000000ff0a0a7207 */ /* 0x000fe20000000000 */
[----:B------:R-:W-:Y:S01]  /*3fe0*/  USEL UR6, URZ, 0x1, UP0 ;  /* 0x00000001ff067887 */ /* 0x000fe20008000000 */
[----:B------:R-:W-:Y:S01]  /*3ff0*/  LOP3.LUT R9, R9, R0, RZ, 0x3c, !PT ;  /* 0x0000000009097212 */ /* 0x000fe200078e3cff */
[----:B------:R-:W-:Y:S01]  /*4000*/  USEL UR45, UR4, URZ, UP0 ;  /* 0x000000ff042d7287 */ /* 0x000fe20008000000 */
[----:B------:R1:W-:Y:S03]  /*4010*/  UTCBAR [UR5], URZ ;  /* 0x000000ff050073e9 */ /* 0x0003e600080000ff */
[----:B------:R-:W-:Y:S01]  /*4020*/  LOP3.LUT R11, R11, UR6, RZ, 0x3c, !PT ;  /* 0x000000060b0b7c12 */ /* 0x000fe2000f8e3cff */
[----:B------:R-:W-:Y:S07]  /*4030*/  @P1 BRA `(.L_x_72) ;  /* 0xfffffff800381947 */ /* 0x000fee000383ffff */
[----:B------:R-:W2:Y:S01]  /*4040*/  S2UR UR8, SR_CgaCtaId ;  /* 0x00000000000879c3 */ /* 0x000ea20000008800 */
[----:B------:R-:W-:Y:S01]  /*4050*/  ELECT P0, URZ, PT ;  /* 0x0000000000ff782f */ /* 0x000fe20003800000 */
[----:B------:R-:W-:Y:S01]  /*4060*/  IMAD.MOV.U32 R0, RZ, RZ, 0x1 ;  /* 0x00000001ff007424 */ /* 0x000fe200078e00ff */
[----:B------:R-:W-:Y:S01]  /*4070*/  UIADD3 UR41, UPT, UPT, UR41, 0xe0, URZ ;  /* 0x000000e029297890 */ /* 0x000fe2000fffe0ff */
[----:B------:R-:W-:Y:S01]  /*4080*/  SHF.L.U32 R2, R11, 0x1f, RZ ;  /* 0x0000001f0b027819 */ /* 0x000fe200000006ff */
[----:B------:R-:W-:-:S03]  /*4090*/  UMOV UR4, 0x40 ;  /* 0x0000004000047882 */ /* 0x000fc60000000000 */
[----:B------:R-:W-:Y:S01]  /*40a0*/  UVIRTCOUNT.DEALLOC.SMPOOL 0x80 ;  /* 0x000000800000784c */ /* 0x000fe20000000000 */
[----:B--2---:R-:W-:Y:S02]  /*40b0*/  ULEA UR8, UR8, UR4, 0x18 ;  /* 0x0000000408087291 */ /* 0x004fe4000f8ec0ff */
[----:B------:R-:W-:-:S07]  /*40c0*/  ULEA UR4, UR45, UR41, 0x3 ;  /* 0x000000292d047291 */ /* 0x000fce000f8e18ff */
[----:B------:R2:W-:Y:S02]  /*40d0*/  @P0 STS.U8 [UR8+0x1c], R0 ;  /* 0x00001c00ff000988 */ /* 0x0005e40008000008 */
[----:B------:R-:W4:Y:S02]  /*40e0*/  SYNCS.PHASECHK.TRANS64.TRYWAIT P0, [UR4], R2 ;  /* 0x00000002ff0075a7 */ /* 0x000f240008001104 */
[----:B--2-4-:R-:W-:Y:S05]  /*40f0*/  @!P0 BRA `(.L_x_73) ;  /* 0x0000004000dc8947 */ /* 0x014fea0003800000 */
.L_x_152:
[----:B------:R-:W-:-:S04]  /*4100*/  UIADD3 UR4, UPT, UPT, UR45, 0x1, URZ ;  /* 0x000000012d047890 */ /* 0x000fc8000fffe0ff */
[----:B------:R-:W-:-:S04]  /*4110*/  UISETP.NE.AND UP0, UPT, UR4, 0x4, UPT ;  /* 0x000000040400788c */ /* 0x000fc8000bf05270 */
[----:B------:R-:W-:Y:S02]  /*4120*/  USEL UR6, URZ, 0x1, UP0 ;  /* 0x00000001ff067887 */ /* 0x000fe40008000000 */
[----:B------:R-:W-:-:S04]  /*4130*/  USEL UR4, UR4, URZ, UP0 ;  /* 0x000000ff04047287 */ /* 0x000fc80008000000 */
[----:B-1----:R-:W-:Y:S01]  /*4140*/  ULEA UR5, UR4, UR41, 0x3 ;  /* 0x0000002904057291 */ /* 0x002fe2000f8e18ff */
[----:B--2---:R-:W-:-:S04]  /*4150*/  LOP3.LUT R2, R11, UR6, RZ, 0x3c, !PT ;  /* 0x000000060b027c12 */ /* 0x004fc8000f8e3cff */
[----:B------:R-:W-:-:S04]  /*4160*/  SHF.L.U32 R3, R2, 0x1f, RZ ;  /* 0x0000001f02037819 */ /* 0x000fc800000006ff */
[----:B------:R-:W1:Y:S02]  /*4170*/  SYNCS.PHASECHK.TRANS64.TRYWAIT P0, [UR5], R3 ;  /* 0x00000003ff0075a7 */ /* 0x000e640008001105 */
[----:B-1----:R-:W-:Y:S05]  /*4180*/  @!P0 BRA `(.L_x_74) ;  /* 0x0000004000d08947 */ /* 0x002fea0003800000 */
.L_x_154:
        /* <DEDUP_REMOVED lines=9> */
.L_x_156:
[----:B------:R-:W-:-:S04]  /*4220*/  UIADD3 UR4, UPT, UPT, UR4, 0x1, URZ ;  /* 0x0000000104047890 */ /* 0x000fc8000fffe0ff */
[----:B------:R-:W-:-:S04]  /*4230*/  UISETP.NE.AND UP0, UPT, UR4, 0x4, UPT ;  /* 0x000000040400788c */ /* 0x000fc8000bf05270 */
[----:B------:R-:W-:Y:S02]  /*4240*/  USEL UR5, URZ, 0x1, UP0 ;  /* 0x00000001ff057887 */ /* 0x000fe40008000000 */
[----:B------:R-:W-:-:S04]  /*4250*/  USEL UR4, UR4, URZ, UP0 ;  /* 0x000000ff04047287 */ /* 0x000fc80008000000 */
[----:B------:R-:W-:Y:S01]  /*4260*/  ULEA UR4, UR4, UR41, 0x3 ;  /* 0x0000002904047291 */ /* 0x000fe2000f8e18ff */
[----:B------:R-:W-:-:S04]  /*4270*/  LOP3.LUT R2, R2, UR5, RZ, 0x3c, !PT ;  /* 0x0000000502027c12 */ /* 0x000fc8000f8e3cff */
[----:B------:R-:W-:-:S04]  /*4280*/  SHF.L.U32 R2, R2, 0x1f, RZ ;  /* 0x0000001f02027819 */ /* 0x000fc800000006ff */
[----:B------:R-:W2:Y:S02]  /*4290*/  SYNCS.PHASECHK.TRANS64.TRYWAIT P0, [UR4], R2 ;  /* 0x00000002ff0075a7 */ /* 0x000ea40008001104 */
[----:B--2---:R-:W-:Y:S05]  /*42a0*/  @!P0 BRA `(.L_x_76) ;  /* 0x0000004000b88947 */ /* 0x004fea0003800000 */
.L_x_158:
[----:B------:R-:W-:Y:S01]  /*42b0*/  NOP ;  /* 0x0000000000007918 */ /* 0x000fe20000000000 */
[----:B-1----:R-:W1:Y:S01]  /*42c0*/  LDS R0, [UR8+0x14] ;  /* 0x00001408ff007984 */ /* 0x002e620008000800 */
[----:B------:R-:W-:Y:S01]  /*42d0*/  ULOP3.LUT UR4, UR65, 0xffff, URZ, 0xc0, !UPT ;  /* 0x0000ffff41047892 */ /* 0x000fe2000f8ec0ff */
[----:B------:R-:W-:Y:S01]  /*42e0*/  UMOV UR5, 0xffff ;  /* 0x0000ffff00057882 */ /* 0x000fe20000000000 */
[----:B------:R-:W-:Y:S02]  /*42f0*/  UMOV UR6, 0x1 ;  /* 0x0000000100067882 */ /* 0x000fe40000000000 */
[----:B------:R-:W-:-:S04]  /*4300*/  USHF.R.U32.HI UR4, URZ, 0x5, UR4 ;  /* 0x00000005ff047899 */ /* 0x000fc80008011604 */
[----:B------:R-:W-:Y:S02]  /*4310*/  USHF.L.U32 UR5, UR5, UR4, URZ ;  /* 0x0000000405057299 */ /* 0x000fe400080006ff */
[----:B------:R-:W-:-:S04]  /*4320*/  USHF.L.U32 UR4, UR6, UR4, URZ ;  /* 0x0000000406047299 */ /* 0x000fc800080006ff */
[----:B-1----:R-:W-:-:S04]  /*4330*/  LOP3.LUT R0, R0, UR5, RZ, 0xc0, !PT ;  /* 0x0000000500007c12 */ /* 0x002fc8000f8ec0ff */
[----:B------:R-:W-:-:S13]  /*4340*/  ISETP.NE.AND P0, PT, R0, UR5, PT ;  /* 0x0000000500007c0c */ /* 0x000fda000bf05270 */
[----:B------:R-:W-:Y:S05]  /*4350*/  @P0 BRA `(.L_x_77) ;  /* 0x0000000000580947 */ /* 0x000fea0003800000 */
[----:B------:R-:W1:Y:S02]  /*4360*/  LDS R0, [UR8+0x18] ;  /* 0x00001808ff007984 */ /* 0x000e640008000800 */
[----:B-1----:R-:W-:-:S04]  /*4370*/  LOP3.LUT R0, R0, UR4, RZ, 0xc0, !PT ;  /* 0x0000000400007c12 */ /* 0x002fc8000f8ec0ff */
[----:B------:R-:W-:-:S13]  /*4380*/  ISETP.NE.AND P0, PT, R0, UR4, PT ;  /* 0x0000000400007c0c */ /* 0x000fda000bf05270 */
[----:B------:R-:W-:Y:S05]  /*4390*/  @P0 BRA `(.L_x_78) ;  /* 0x00000000003c0947 */ /* 0x000fea0003800000 */
[----:B------:R-:W1:Y:S01]  /*43a0*/  S2R R2, SR_LANEID ;  /* 0x0000000000027919 */ /* 0x000e620000000000 */
[----:B------:R-:W-:-:S06]  /*43b0*/  ULOP3.LUT UR5, URZ, UR5, URZ, 0x33, !UPT ;  /* 0x00000005ff057292 */ /* 0x000fcc000f8e33ff */
[----:B------:R-:W-:-:S04]  /*43c0*/  IMAD.U32 R0, RZ, RZ, UR5 ;  /* 0x00000005ff007e24 */ /* 0x000fc8000f8e00ff */
[----:B------:R2:W4:Y:S02]  /*43d0*/  REDUX UR7, R0 ;  /* 0x00000000000773c4 */ /* 0x0005240000000000 */
[----:B------:R1:W-:Y:S01]  /*43e0*/  UTCATOMSWS.AND URZ, UR5 ;  /* 0x0000000500ff79e3 */ /* 0x0003e20008000000 */
[----:B--2---:R-:W-:Y:S01]  /*43f0*/  LOP3.LUT R0, RZ, UR4, RZ, 0x33, !PT ;  /* 0x00000004ff007c12 */ /* 0x004fe2000f8e33ff */
[----:B------:R-:W-:Y:S02]  /*4400*/  VOTEU.ANY UR4, UPT, PT ;  /* 0x0000000000047886 */ /* 0x000fe400038e0100 */
[----:B------:R-:W-:Y:S02]  /*4410*/  UFLO.U32 UR4, UR4 ;  /* 0x00000004000472bd */ /* 0x000fe400080e0000 */
[----:B------:R-:W2:Y:S04]  /*4420*/  REDUX UR6, R0 ;  /* 0x00000000000673c4 */ /* 0x000ea80000000000 */
[----:B-1----:R-:W-:-:S02]  /*4430*/  ISETP.EQ.U32.AND P0, PT, R2, UR4, PT ;  /* 0x0000000402007c0c */ /* 0x002fc4000bf02070 */
[----:B----4-:R-:W-:-:S11]  /*4440*/  MOV R2, UR7 ;  /* 0x0000000700027c02 */ /* 0x010fd60008000f00 */
[----:B------:R1:W-:Y:S01]  /*4450*/  @P0 ATOMS.AND RZ, [UR8+0x14], R2 ;  /* 0x00001402ffff098c */ /* 0x0003e2000a800008 */
[----:B--2---:R-:W-:-:S05]  /*4460*/  IMAD.U32 R0, RZ, RZ, UR6 ;  /* 0x00000006ff007e24 */ /* 0x004fca000f8e00ff */
[----:B------:R1:W-:Y:S01]  /*4470*/  @P0 ATOMS.AND RZ, [UR8+0x18], R0 ;  /* 0x00001800ffff098c */ /* 0x0003e2000a800008 */
[----:B------:R-:W-:Y:S05]  /*4480*/  BRA `(.L_x_79) ;  /* 0x0000000000147947 */ /* 0x000fea0003800000 */
.L_x_78:
[----:B------:R-:W-:Y:S02]  /*4490*/  MOV R2, 0x44b0 ;  /* 0x000044b000027802 */ /* 0x000fe40000000f00 */
[----:B---3-5:R-:W-:Y:S05]  /*44a0*/  CALL.REL.NOINC `($__internal_0_$__cuda_sm10x_tcgen05_guardrail_trap_col_being_dealloced_not_returned_by_alloc) ;  /* 0x00000044002c7944 */ /* 0x028fea0003c00000 */
[----:B------:R-:W-:Y:S05]  /*44b0*/  BRA `(.L_x_79) ;  /* 0x0000000000087947 */ /* 0x000fea0003800000 */
.L_x_77:
[----:B------:R-:W-:Y:S02]  /*44c0*/  MOV R2, 0x44e0 ;  /* 0x000044e000027802 */ /* 0x000fe40000000f00 */
[----:B---3-5:R-:W-:Y:S05]  /*44d0*/  CALL.REL.NOINC `($__internal_2_$__cuda_sm10x_tcgen05_guardrail_trap_unallocated_columns_being_dealloced) ;  /* 0x0000004400387944 */ /* 0x028fea0003c00000 */
.L_x_79:
[----:B------:R-:W-:Y:S01]  /*44e0*/  NOP ;  /* 0x0000000000007918 */ /* 0x000fe20000000000 */
[----:B------:R-:W-:Y:S05]  /*44f0*/  EXIT ;  /* 0x000000000000794d */ /* 0x000fea0003800000 */
.L_x_61:
[----:B------:R-:W-:-:S09]  /*4500*/  UISETP.NE.OR UP0, UPT, UR22, 0x3, !UP3 ;  /* 0x000000031600788c */ /* 0x000fd2000df05670 */
[----:B------:R-:W-:Y:S05]  /*4510*/  BRA.U UP0, `(.L_x_80) ;  /* 0x0000000d00f07547 */ /* 0x000fea000b800000 */
[----:B------:R-:W2:Y:S01]  /*4520*/  LDCU UR33, c[0x0][0x370] ;  /* 0x00006e00ff2177ac */ /* 0x000ea20008000800 */
[----:B------:R-:W3:Y:S01]  /*4530*/  LDC.64 R16, c[0x0][0x348] ;  /* 0x0000d200ff107b82 */ /* 0x000ee20000000a00 */
[----:B------:R-:W-:Y:S02]  /*4540*/  HFMA2 R13, -RZ, RZ, 0, 0 ;  /* 0x00000000ff0d7431 */ /* 0x000fe400000001ff */
[----:B------:R-:W-:Y:S01]  /*4550*/  IMAD.MOV.U32 R15, RZ, RZ, 0x1 ;  /* 0x00000001ff0f7424 */ /* 0x000fe200078e00ff */
[----:B------:R-:W2:Y:S01]  /*4560*/  LDCU.128 UR28, c[0x0][0xb10] ;  /* 0x00016200ff1c77ac */ /* 0x000ea20008000c00 */
[----:B------:R-:W-:Y:S01]  /*4570*/  IMAD.MOV.U32 R14, RZ, RZ, RZ ;  /* 0x000000ffff0e7224 */ /* 0x000fe200078e00ff */
[----:B------:R-:W-:Y:S01]  /*4580*/  MOV R7, 0x2000 ;  /* 0x0000200000077802 */ /* 0x000fe20000000f00 */
[----:B------:R-:W4:Y:S01]  /*4590*/  LDCU UR32, c[0x0][0x374] ;  /* 0x00006e80ff2077ac */ /* 0x000f220008000800 */
[----:B------:R-:W1:Y:S01]  /*45a0*/  LDC.64 R2, c[0x0][0x888] ;  /* 0x00022200ff027b82 */ /* 0x000e620000000a00 */
[----:B------:R-:W4:Y:S01]  /*45b0*/  LDCU UR15, c[0x0][0xb0c] ;  /* 0x00016180ff0f77ac */ /* 0x000f220008000800 */
[----:B------:R-:W4:Y:S06]  /*45c0*/  LDCU UR38, c[0x0][0xb20] ;  /* 0x00016400ff2677ac */ /* 0x000f2c0008000800 */
[----:B------:R-:W1:Y:S01]  /*45d0*/  LDC.64 R4, c[0x0][0x890] ;  /* 0x00022400ff047b82 */ /* 0x000e620000000a00 */
[----:B------:R-:W3:Y:S01]  /*45e0*/  LDCU UR4, c[0x0][0xb30] ;  /* 0x00016600ff0477ac */ /* 0x000ee20008000800 */
[----:B--2---:R-:W-:-:S02]  /*45f0*/  UIMAD.WIDE.U32 UR6, UR33, UR28, URZ ;  /* 0x0000001c210672a5 */ /* 0x004fc4000f8e00ff */
[----:B----4-:R-:W-:Y:S01]  /*4600*/  UIMAD.WIDE.U32 UR8, UR32, UR31, URZ ;  /* 0x0000001f200872a5 */ /* 0x010fe2000f8e00ff */
[----:B------:R-:W-:Y:S01]  /*4610*/  UMOV UR24, 0x400 ;  /* 0x0000040000187882 */ /* 0x000fe20000000000 */
[----:B------:R-:W-:-:S03]  /*4620*/  UPLOP3.LUT UP3, UPT, UPT, UPT, UPT, 0x40, 0x4 ;  /* 0x000000000004789c */ /* 0x000fc60003f6e870 */
[----:B------:R-:W-:Y:S01]  /*4630*/  UMOV UR6, UR7 ;  /* 0x0000000700067c82 */ /* 0x000fe20008000000 */
[----:B------:R-:W-:Y:S01]  /*4640*/  UISETP.GE.AND UP0, UPT, UR42, 0x1, UPT ;  /* 0x000000012a00788c */ /* 0x000fe2000bf06270 */
[----:B------:R-:W-:Y:S01]  /*4650*/  UMOV UR34, UR9 ;  /* 0x0000000900227c82 */ /* 0x000fe20008000000 */
[----:B------:R-:W-:Y:S01]  /*4660*/  UISETP.NE.AND UP4, UPT, UR42, 0x1, UPT ;  /* 0x000000012a00788c */ /* 0x000fe2000bf85270 */
[----:B------:R-:W2:Y:S01]  /*4670*/  LDCU.64 UR16, c[0x0][0xb28] ;  /* 0x00016500ff1077ac */ /* 0x000ea20008000a00 */
[----:B------:R-:W-:Y:S02]  /*4680*/  ULEA UR24, UR54, UR24, 0x18 ;  /* 0x0000001836187291 */ /* 0x000fe4000f8ec0ff */
[----:B------:R-:W-:Y:S02]  /*4690*/  UISETP.NE.AND UP6, UPT, UR15, 0x1, UPT ;  /* 0x000000010f00788c */ /* 0x000fe4000bfc5270 */
[----:B------:R-:W-:Y:S02]  /*46a0*/  UISETP.NE.AND UP5, UPT, UR30, 0x1, UPT ;  /* 0x000000011e00788c */ /* 0x000fe4000bfa5270 */
[----:B------:R-:W-:-:S02]  /*46b0*/  USHF.R.U32.HI UR35, URZ, UR29, UR6 ;  /* 0x0000001dff237299 */ /* 0x000fc40008011606 */
[----:B------:R-:W-:Y:S02]  /*46c0*/  USHF.R.U32.HI UR34, URZ, UR38, UR34 ;  /* 0x00000026ff227299 */ /* 0x000fe40008011622 */
[----:B---3--:R-:W-:Y:S01]  /*46d0*/  UISETP.NE.AND UP2, UPT, UR4, 0x1, UPT ;  /* 0x000000010400788c */ /* 0x008fe2000bf45270 */
[----:B------:R-:W-:-:S10]  /*46e0*/  UMOV UR12, URZ ;  /* 0x000000ff000c7c82 */ /* 0x000fd40008000000 */
.L_x_89:
[C---:B------:R-:W-:Y:S02]  /*46f0*/  LEA R12, R14.reuse, UR24, 0x3 ;  /* 0x000000180e0c7c11 */ /* 0x040fe4000f8e18ff */
[----:B------:R-:W-:Y:S02]  /*4700*/  SHF.L.U32 R0, R13, 0x1f, RZ ;  /* 0x0000001f0d007819 */ /* 0x000fe400000006ff */
[----:B------:R-:W-:Y:S02]  /*4710*/  LEA R8, R14, UR24, 0x4 ;  /* 0x000000180e087c11 */ /* 0x000fe4000f8e20ff */
[----:B---3--:R-:W3:Y:S02]  /*4720*/  SYNCS.PHASECHK.TRANS64.TRYWAIT P0, [R12+URZ+0xa0], R0 ;  /* 0x0000a0000c0075a7 */ /* 0x008ee400080011ff */
[----:B---3--:R-:W-:Y:S05]  /*4730*/  @!P0 BRA `(.L_x_81) ;  /* 0x0000003c00ac8947 */ /* 0x008fea0003800000 */
.L_x_159:
        /* <DEDUP_REMOVED lines=8> */
[----:B----4-:R-:W-:Y:S11]  /*47c0*/  LOP3.LUT P0, RZ, R10, 0x1, RZ, 0xc0, !PT ;  /* 0x000000010aff7812 */ /* 0x010ff6000780c0ff */
[----:B------:R-:W-:Y:S02]  /*47d0*/  @!UPT UIADD3 URZ, UPT, UPT, URZ, URZ, URZ ;  /* 0x000000fffffff290 */ /* 0x000fe4000fffe0ff */
[----:B-1----:R-:W-:Y:S01]  /*47e0*/  VOTEU.ANY UP1, P0 ;  /* 0x0000000000ff7886 */ /* 0x002fe20000020100 */
[----:B------:R-:W-:Y:S11]  /*47f0*/  PLOP3.LUT P0, PT, PT, PT, UP1, 0x80, 0x8 ;  /* 0x000000000008781c */ /* 0x000ff60003f0f018 */
[----:B------:R-:W-:Y:S02]  /*4800*/  @!UPT UIADD3 URZ, UPT, UPT, URZ, URZ, URZ ;  /* 0x000000fffffff290 */ /* 0x000fe4000fffe0ff */
[----:B---3--:R-:W-:Y:S02]  /*4810*/  @P0 SHF.R.U32.HI R0, RZ, 0x10, R9 ;  /* 0x00000010ff000819 */ /* 0x008fe40000011609 */
[----:B------:R-:W-:Y:S02]  /*4820*/  @P0 MOV R6, R8 ;  /* 0x0000000800060202 */ /* 0x000fe40000000f00 */
[----:B------:R-:W-:Y:S01]  /*4830*/  @P0 R2UR UR4, R0 ;  /* 0x00000000000402ca */ /* 0x000fe200000e0000 */
[----:B------:R-:W-:Y:S01]  /*4840*/  VIADD R0, R12, 0xb0 ;  /* 0x000000b00c007836 */ /* 0x000fe20000000000 */
[----:B------:R-:W-:Y:S02]  /*4850*/  @P0 LOP3.LUT R8, R9, 0xffff, RZ, 0xc0, !PT ;  /* 0x0000ffff09080812 */ /* 0x000fe400078ec0ff */
[----:B------:R-:W-:Y:S02]  /*4860*/  @P0 R2UR UR6, R6 ;  /* 0x00000000060602ca */ /* 0x000fe400000e0000 */
[----:B------:R-:W-:Y:S02]  /*4870*/  PRMT R0, RZ, 0x654, R0 ;  /* 0x00000654ff007816 */ /* 0x000fe40000000000 */
[----:B------:R-:W-:Y:S02]  /*4880*/  @P0 R2UR UR5, R8 ;  /* 0x00000000080502ca */ /* 0x000fe400000e0000 */
[----:B------:R1:W-:Y:S03]  /*4890*/  SYNCS.ARRIVE.TRANS64.RED.A1T0 RZ, [R0+URZ], RZ ;  /* 0x000000ff00ff79a7 */ /* 0x0003e600081004ff */
[----:B------:R-:W-:Y:S04]  /*48a0*/  @UP1 UMOV UR27, UR4 ;  /* 0x00000004001b1c82 */ /* 0x000fe80008000000 */
[----:B------:R-:W-:Y:S04]  /*48b0*/  @UP1 UMOV UR14, UR6 ;  /* 0x00000006000e1c82 */ /* 0x000fe80008000000 */
[----:B------:R-:W-:Y:S01]  /*48c0*/  @UP1 UMOV UR13, UR5 ;  /* 0x00000005000d1c82 */ /* 0x000fe20008000000 */
[----:B------:R-:W-:Y:S05]  /*48d0*/  BRA.U !UP0, `(.L_x_82) ;  /* 0x0000000108a47547 */ /* 0x000fea000b800000 */
[----:B------:R-:W-:Y:S02]  /*48e0*/  UIMAD.WIDE.U32 UR8, UR13, UR31, URZ ;  /* 0x0000001f0d0872a5 */ /* 0x000fe4000f8e00ff */
[----:B------:R-:W-:Y:S02]  /*48f0*/  UIMAD.WIDE.U32 UR10, UR14, UR28, URZ ;  /* 0x0000001c0e0a72a5 */ /* 0x000fe4000f8e00ff */
[----:B------:R-:W-:Y:S02]  /*4900*/  USEL UR4, UR32, UR34, !UP5 ;  /* 0x0000002220047287 */ /* 0x000fe4000e800000 */
[----:B------:R-:W-:Y:S02]  /*4910*/  USEL UR7, UR33, UR35, !UP6 ;  /* 0x0000002321077287 */ /* 0x000fe4000f000000 */
[----:B--2---:R-:W-:Y:S02]  /*4920*/  UIMAD.WIDE.U32 UR18, UR4, UR16, URZ ;  /* 0x00000010041272a5 */ /* 0x004fe4000f8e00ff */
[----:B------:R-:W-:Y:S01]  /*4930*/  UIMAD.WIDE.U32 UR20, UR7, UR16, URZ ;  /* 0x00000010071472a5 */ /* 0x000fe2000f8e00ff */
[----:B------:R-:W-:Y:S02]  /*4940*/  UMOV UR5, UR9 ;  /* 0x0000000900057c82 */ /* 0x000fe40008000000 */
[----:B------:R-:W-:Y:S03]  /*4950*/  USHF.R.U32.HI UR6, URZ, UR38, UR5 ;  /* 0x00000026ff067299 */ /* 0x000fe60008011605 */
[----:B------:R-:W-:Y:S01]  /*4960*/  UMOV UR5, UR11 ;  /* 0x0000000b00057c82 */ /* 0x000fe20008000000 */
[----:B------:R-:W-:Y:S02]  /*4970*/  USEL UR6, UR13, UR6, !UP5 ;  /* 0x000000060d067287 */ /* 0x000fe4000e800000 */
[----:B------:R-:W-:Y:S02]  /*4980*/  USHF.R.U32.HI UR8, URZ, UR29, UR5 ;  /* 0x0000001dff087299 */ /* 0x000fe40008011605 */
[----:B------:R-:W-:Y:S01]  /*4990*/  UIMAD.WIDE.U32 UR10, UR6, UR16, URZ ;  /* 0x00000010060a72a5 */ /* 0x000fe2000f8e00ff */
[----:B------:R-:W-:Y:S02]  /*49a0*/  UMOV UR5, UR19 ;  /* 0x0000001300057c82 */ /* 0x000fe40008000000 */
[----:B------:R-:W-:Y:S03]  /*49b0*/  @UP4 USHF.R.U32.HI UR4, URZ, UR17, UR5 ;  /* 0x00000011ff044299 */ /* 0x000fe60008011605 */
[----:B------:R-:W-:Y:S01]  /*49c0*/  UMOV UR5, UR21 ;  /* 0x0000001500057c82 */ /* 0x000fe20008000000 */
[----:B------:R-:W-:Y:S02]  /*49d0*/  UIMAD UR4, UR42, UR4, URZ ;  /* 0x000000042a0472a4 */ /* 0x000fe4000f8e02ff */
[----:B------:R-:W-:Y:S02]  /*49e0*/  @UP4 USHF.R.U32.HI UR7, URZ, UR17, UR5 ;  /* 0x00000011ff074299 */ /* 0x000fe40008011605 */
[----:B------:R-:W-:Y:S02]  /*49f0*/  USEL UR5, UR14, UR8, !UP6 ;  /* 0x000000080e057287 */ /* 0x000fe4000f000000 */
[----:B------:R-:W-:Y:S02]  /*4a00*/  UIMAD UR8, UR42, UR7, URZ ;  /* 0x000000072a0872a4 */ /* 0x000fe4000f8e02ff */
[----:B------:R-:W-:Y:S03]  /*4a10*/  UISETP.GE.AND UP0, UPT, UR6, UR4, UPT ;  /* 0x000000040600728c */ /* 0x000fe6000bf06270 */
[----:B------:R-:W-:Y:S01]  /*4a20*/  UMOV UR4, UR11 ;  /* 0x0000000b00047c82 */ /* 0x000fe20008000000 */
[----:B------:R-:W-:Y:S02]  /*4a30*/  UISETP.GE.OR UP0, UPT, UR5, UR8, UP0 ;  /* 0x000000080500728c */ /* 0x000fe40008706670 */
[----:B------:R-:W-:Y:S02]  /*4a40*/  USHF.R.U32.HI UR4, URZ, UR17, UR4 ;  /* 0x00000011ff047299 */ /* 0x000fe40008011604 */
[----:B------:R-:W-:Y:S02]  /*4a50*/  UIMAD.WIDE.U32 UR8, UR5, UR16, URZ ;  /* 0x00000010050872a5 */ /* 0x000fe4000f8e00ff */
[----:B------:R-:W-:Y:S04]  /*4a60*/  USEL UR10, UR6, UR4, !UP4 ;  /* 0x00000004060a7287 */ /* 0x000fe8000e000000 */
[----:B------:R-:W-:Y:S01]  /*4a70*/  UIADD3 UR11, UPT, UPT, -UR10, URZ, URZ ;  /* 0x000000ff0a0b7290 */ /* 0x000fe2000fffe1ff */
[----:B------:R-:W-:Y:S02]  /*4a80*/  @!UP0 UMOV UR4, UR9 ;  /* 0x0000000900048c82 */ /* 0x000fe40008000000 */
[----:B------:R-:W-:Y:S02]  /*4a90*/  @!UP0 USHF.R.U32.HI UR4, URZ, UR17, UR4 ;  /* 0x00000011ff048299 */ /* 0x000fe40008011604 */
[----:B------:R-:W-:Y:S02]  /*4aa0*/  UIMAD UR8, UR42, UR11, UR6 ;  /* 0x0000000b2a0872a4 */ /* 0x000fe4000f8e0206 */
[----:B------:R-:W-:Y:S04]  /*4ab0*/  @!UP0 USEL UR4, UR5, UR4, !UP4 ;  /* 0x0000000405048287 */ /* 0x000fe8000e000000 */
[----:B------:R-:W-:Y:S02]  /*4ac0*/  @!UP0 UIMAD UR8, UR7, UR8, UR4 ;  /* 0x00000008070882a4 */ /* 0x000fe4000f8e0204 */
[----:B------:R-:W-:Y:S02]  /*4ad0*/  @!UP0 UIADD3 UR9, UPT, UPT, UR10, -UR4, URZ ;  /* 0x800000040a098290 */ /* 0x000fe4000fffe0ff */
[----:B------:R-:W-:Y:S02]  /*4ae0*/  UIADD3 UR4, UPT, UPT, -UR5, URZ, URZ ;  /* 0x000000ff05047290 */ /* 0x000fe4000fffe1ff */
[----:B------:R-:W-:Y:S02]  /*4af0*/  UIADD3 UR7, UPT, UPT, -UR6, URZ, URZ ;  /* 0x000000ff06077290 */ /* 0x000fe4000fffe1ff */
[----:B------:R-:W-:Y:S02]  /*4b00*/  @!UP0 UIMAD UR6, UR9, UR42, UR5 ;  /* 0x0000002a090682a4 */ /* 0x000fe4000f8e0205 */
[----:B------:R-:W-:Y:S02]  /*4b10*/  UIMAD UR14, UR15, UR4, UR14 ;  /* 0x000000040f0e72a4 */ /* 0x000fe4000f8e020e */
[----:B------:R-:W-:Y:S01]  /*4b20*/  UIMAD UR13, UR30, UR7, UR13 ;  /* 0x000000071e0d72a4 */ /* 0x000fe2000f8e020d */
[----:B------:R-:W-:Y:S02]  /*4b30*/  @!UP0 UMOV UR5, UR8 ;  /* 0x0000000800058c82 */ /* 0x000fe40008000000 */
[----:B------:R-:W-:Y:S02]  /*4b40*/  UIMAD UR14, UR5, UR15, UR14 ;  /* 0x0000000f050e72a4 */ /* 0x000fe4000f8e020e */
[----:B------:R-:W-:Y:S11]  /*4b50*/  UIMAD UR13, UR6, UR30, UR13 ;  /* 0x0000001e060d72a4 */ /* 0x000ff6000f8e020d */
[----:B------:R-:W-:Y:S01]  /*4b60*/  @!UPT UIADD3 URZ, UPT, UPT, URZ, URZ, URZ ;  /* 0x000000fffffff290 */ /* 0x000fe2000fffe0ff */
.L_x_82:
[----:B------:R-:W3:Y:S01]  /*4b70*/  @!UP2 LDCU.128 UR20, c[0x0][0xb10] ;  /* 0x00016200ff14a7ac */ /* 0x000ee20008000c00 */
[C---:B------:R-:W-:Y:S02]  /*4b80*/  ISETP.NE.U32.AND P1, PT, R4.reuse, RZ, PT ;  /* 0x000000ff0400720c */ /* 0x040fe40003f25070 */
[----:B------:R-:W-:Y:S02]  /*4b90*/  ISETP.NE.U32.AND P0, PT, R4, RZ, PT ;  /* 0x000000ff0400720c */ /* 0x000fe40003f05070 */
[C---:B------:R-:W-:Y:S02]  /*4ba0*/  ISETP.NE.AND.EX P1, PT, R5.reuse, RZ, PT, P1 ;  /* 0x000000ff0500720c */ /* 0x040fe40003f25310 */
[----:B------:R-:W-:Y:S01]  /*4bb0*/  ISETP.NE.AND.EX P0, PT, R5, RZ, PT, P0 ;  /* 0x000000ff0500720c */ /* 0x000fe20003f05300 */
[----:B------:R-:W4:Y:S01]  /*4bc0*/  @!UP2 LDCU UR5, c[0x0][0xb0c] ;  /* 0x00016180ff05a7ac */ /* 0x000f220008000800 */
[----:B------:R-:W-:Y:S02]  /*4bd0*/  USHF.L.U32 UR11, UR25, 0x6, URZ ;  /* 0x00000006190b7899 */ /* 0x000fe400080006ff */
[----:B------:R-:W-:Y:S02]  /*4be0*/  USHF.L.U32 UR10, UR26, 0x6, URZ ;  /* 0x000000061a0a7899 */ /* 0x000fe400080006ff */
[----:B---3--:R-:W-:Y:S07]  /*4bf0*/  UIMAD.WIDE.U32 UR6, UR14, UR20, URZ ;  /* 0x000000140e0672a5 */ /* 0x008fee000f8e00ff */
[----:B------:R-:W-:Y:S01]  /*4c00*/  @!UP2 UMOV UR4, UR7 ;  /* 0x000000070004ac82 */ /* 0x000fe20008000000 */
[----:B----4-:R-:W-:Y:S02]  /*4c10*/  @!UP2 UISETP.NE.AND UP0, UPT, UR5, 0x1, UPT ;  /* 0x000000010500a88c */ /* 0x010fe4000bf05270 */
[----:B------:R-:W-:Y:S02]  /*4c20*/  @!UP2 USHF.R.U32.HI UR4, URZ, UR21, UR4 ;  /* 0x00000015ff04a299 */ /* 0x000fe40008011604 */
[----:B------:R-:W-:Y:S02]  /*4c30*/  UIMAD.WIDE.U32 UR6, UR13, UR23, URZ ;  /* 0x000000170d0672a5 */ /* 0x000fe4000f8e00ff */
[----:B------:R-:W-:Y:S02]  /*4c40*/  @!UP2 USEL UR8, UR14, UR4, !UP0 ;  /* 0x000000040e08a287 */ /* 0x000fe4000c000000 */
[----:B------:R-:W-:Y:S03]  /*4c50*/  @!UP2 UISETP.NE.AND UP0, UPT, UR22, 0x1, UPT ;  /* 0x000000011600a88c */ /* 0x000fe6000bf05270 */
[----:B------:R-:W-:Y:S02]  /*4c60*/  @!UP2 UMOV UR6, UR7 ;  /* 0x000000070006ac82 */ /* 0x000fe40008000000 */
[----:B------:R-:W3:Y:S02]  /*4c70*/  @!UP2 LDCU UR4, c[0x0][0xb20] ;  /* 0x00016400ff04a7ac */ /* 0x000ee40008000800 */
[----:B---3--:R-:W-:Y:S04]  /*4c80*/  @!UP2 USHF.R.U32.HI UR6, URZ, UR4, UR6 ;  /* 0x00000004ff06a299 */ /* 0x008fe80008011606 */
[----:B------:R-:W-:Y:S04]  /*4c90*/  @!UP2 USEL UR6, UR13, UR6, !UP0 ;  /* 0x000000060d06a287 */ /* 0x000fe8000c000000 */
[----:B------:R-:W-:Y:S02]  /*4ca0*/  @!UP2 UIADD3 UR4, UPT, UPT, -UR8, UR6, URZ ;  /* 0x000000060804a290 */ /* 0x000fe4000fffe1ff */
[----:B------:R-:W-:Y:S02]  /*4cb0*/  @!UP2 UIADD3 UR6, UPT, UPT, UR8, -UR6, URZ ;  /* 0x800000060806a290 */ /* 0x000fe4000fffe0ff */
[----:B------:R-:W-:Y:S02]  /*4cc0*/  @!UP2 UIMAD UR14, UR4, UR5, UR14 ;  /* 0x00000005040ea2a4 */ /* 0x000fe4000f8e020e */
[----:B------:R-:W-:Y:S01]  /*4cd0*/  @!UP2 UIMAD UR13, UR6, UR22, UR13 ;  /* 0x00000016060da2a4 */ /* 0x000fe2000f8e020d */
[----:B------:R-:W-:Y:S11]  /*4ce0*/  BRA.U UP3, `(.L_x_83) ;  /* 0x0000000103107547 */ /* 0x000ff6000b800000 */
[----:B------:R-:W-:Y:S04]  /*4cf0*/  MOV R6, UR37 ;  /* 0x0000002500067c02 */ /* 0x000fe80008000f00 */
[----:B------:R-:W-:Y:S04]  /*4d00*/  SHF.L.U32 R6, R6, 0x1f, RZ ;  /* 0x0000001f06067819 */ /* 0x000fe800000006ff */
[----:B------:R-:W3:Y:S02]  /*4d10*/  SYNCS.PHASECHK.TRANS64.TRYWAIT P2, [UR24+0x98], R6 ;  /* 0x00009806ff0075a7 */ /* 0x000ee40008041118 */
[----:B---3--:R-:W-:Y:S05]  /*4d20*/  @!P2 BRA `(.L_x_84) ;  /* 0x000000380044a947 */ /* 0x008fea0003800000 */
.L_x_83:
[----:B------:R-:W-:Y:S05]  /*4d30*/  @!P1 BRA `(.L_x_85) ;  /* 0x0000000000309947 */ /* 0x000fea0003800000 */
[----:B------:R-:W-:Y:S01]  /*4d40*/  ISETP.NE.U32.AND P1, PT, R2, RZ, PT ;  /* 0x000000ff0200720c */ /* 0x000fe20003f25070 */
[----:B------:R-:W3:Y:S01]  /*4d50*/  LDCU.64 UR4, c[0x0][0x358] ;  /* 0x00006b00ff0477ac */ /* 0x000ee20008000a00 */
[----:B------:R-:W-:Y:S02]  /*4d60*/  IMAD.MOV.U32 R53, RZ, RZ, 0x1 ;  /* 0x00000001ff357424 */ /* 0x000fe400078e00ff */
[----:B------:R-:W-:Y:S11]  /*4d70*/  ISETP.NE.AND.EX P1, PT, R3, RZ, PT, P1 ;  /* 0x000000ff0300720c */ /* 0x000ff60003f25310 */
[----:B------:R-:W-:Y:S02]  /*4d80*/  @!UPT UIADD3 URZ, UPT, UPT, URZ, URZ, URZ ;  /* 0x000000fffffff290 */ /* 0x000fe4000fffe0ff */
[----:B------:R-:W4:Y:S01]  /*4d90*/  @P1 LDC.64 R8, c[0x0][0x888] ;  /* 0x00022200ff081b82 */ /* 0x000f220000000a00 */
[----:B-1----:R-:W-:Y:S04]  /*4da0*/  @P1 IMAD R0, R4, UR36, RZ ;  /* 0x0000002404001c24 */ /* 0x002fe8000f8e02ff */
[----:B----4-:R-:W-:Y:S04]  /*4db0*/  @P1 IMAD.WIDE R8, R0, 0x4, R8 ;  /* 0x0000000400081825 */ /* 0x010fe800078e0208 */
[----:B------:R-:W-:Y:S01]  /*4dc0*/  HFMA2 R0, -RZ, RZ, 0, 5.9604644775390625e-08 ;  /* 0x00000001ff007431 */ /* 0x000fe200000001ff */
[----:B---3-5:R3:W5:Y:S04]  /*4dd0*/  @P1 LDG.E R26, desc[UR4][R8.64] ;  /* 0x00000004081a1981 */ /* 0x028768000c1e1900 */
[----:B------:R-:W-:Y:S01]  /*4de0*/  @!P1 PRMT R53, R0, 0x7610, R53 ;  /* 0x0000761000359816 */ /* 0x000fe20000000035 */
[----:B---3--:R-:W4:Y:S06]  /*4df0*/  @!P1 LDC R26, c[0x0][0x880] ;  /* 0x00022000ff1a9b82 */ /* 0x008f2c0000000800 */
.L_x_85:
[----:B----45:R-:W-:Y:S01]  /*4e00*/  @!P0 FSETP.EQ.AND P1, PT, R26, RZ, PT ;  /* 0x000000ff1a00820b */ /* 0x030fe20003f22000 */
[----:B------:R-:W-:Y:S01]  /*4e10*/  @!UPT UIADD3 URZ, UPT, UPT, URZ, URZ, URZ ;  /* 0x000000fffffff290 */ /* 0x000fe2000fffe0ff */
[----:B------:R-:W-:Y:S11]  /*4e20*/  @!P0 BRA `(.L_x_86) ;  /* 0x0000000000188947 */ /* 0x000ff60003800000 */
[----:B------:R-:W-:Y:S02]  /*4e30*/  LOP3.LUT P0, RZ, R53, 0xff, RZ, 0xc0, !PT ;  /* 0x000000ff35ff7812 */ /* 0x000fe4000780c0ff */
[----:B------:R-:W-:Y:S04]  /*4e40*/  ISETP.NE.U32.AND P1, PT, R2, RZ, PT ;  /* 0x000000ff0200720c */ /* 0x000fe80003f25070 */
[----:B------:R-:W-:Y:S04]  /*4e50*/  ISETP.NE.AND.EX P1, PT, R3, RZ, PT, P1 ;  /* 0x000000ff0300720c */ /* 0x000fe80003f25310 */
[----:B------:R-:W-:Y:S03]  /*4e60*/  PLOP3.LUT P1, PT, P1, PT, PT, 0x8, 0x80 ;  /* 0x000000000080781c */ /* 0x000fe60000f2e170 */
[----:B------:R-:W-:Y:S11]  /*4e70*/  @P0 FSETP.EQ.AND P1, PT, R26, RZ, PT ;  /* 0x000000ff1a00020b */ /* 0x000ff60003f22000 */
[----:B------:R-:W-:Y:S02]  /*4e80*/  @!UPT UIADD3 URZ, UPT, UPT, URZ, URZ, URZ ;  /* 0x000000fffffff290 */ /* 0x000fe4000fffe0ff */
.L_x_86:
[----:B------:R-:W-:Y:S01]  /*4e90*/  ULEA UR4, UR12, UR24, 0x3 ;  /* 0x000000180c047291 */ /* 0x000fe2000f8e18ff */
[----:B------:R-:W-:Y:S02]  /*4ea0*/  SHF.L.U32 R9, R15, 0x1f, RZ ;  /* 0x0000001f0f097819 */ /* 0x000fe400000006ff */
[----:B------:R-:W-:Y:S04]  /*4eb0*/  ELECT P0, URZ, PT ;  /* 0x0000000000ff782f */ /* 0x000fe80003800000 */
[----:B------:R-:W-:Y:S02]  /*4ec0*/  PLOP3.LUT P1, PT, P1, P0, PT, 0xf2, 0x2f ;  /* 0x00000000002f781c */ /* 0x000fe40000f21e72 */
[----:B------:R-:W3:Y:S11]  /*4ed0*/  SYNCS.PHASECHK.TRANS64.TRYWAIT P2, [UR4+0x78], R9 ;  /* 0x00007809ff0075a7 */ /* 0x000ef60008041104 */
[----:B------:R-:W-:Y:S05]  /*4ee0*/  @!P1 IADD3 R8, P0, PT, R16, 0x580, RZ ;  /* 0x0000058010089810 */ /* 0x000fea0007f1e0ff */
[----:B-1----:R-:W-:Y:S01]  /*4ef0*/  @!P1 IMAD.X R6, RZ, RZ, R17, P0 ;  /* 0x000000ffff069224 */ /* 0x002fe200000e0611 */
[----:B---3--:R-:W-:Y:S07]  /*4f00*/  @!P2 BRA `(.L_x_87) ;  /* 0x0000003400e4a947 */ /* 0x008fee0003800000 */
.L_x_162:
[----:B------:R-:W-:Y:S01]  /*4f10*/  @!P1 R2UR UR7, R6 ;  /* 0x00000000060792ca */ /* 0x000fe200000e0000 */
[----:B------:R-:W-:Y:S01]  /*4f20*/  UIADD3 UR5, UPT, UPT, UR12, 0x1, URZ ;  /* 0x000000010c057890 */ /* 0x000fe2000fffe0ff */
[----:B------:R-:W-:Y:S01]  /*4f30*/  @!P1 R2UR UR6, R8 ;  /* 0x00000000080692ca */ /* 0x000fe200000e0000 */
[----:B------:R-:W-:Y:S01]  /*4f40*/  UIADD3 UR9, UPT, UPT, UR4, 0x60, URZ ;  /* 0x0000006004097890 */ /* 0x000fe2000fffe0ff */
[----:B------:R-:W-:Y:S01]  /*4f50*/  @!P1 IMAD.MOV.U32 R6, RZ, RZ, 0x2000 ;  /* 0x00002000ff069424 */ /* 0x000fe200078e00ff */
[----:B------:R-:W-:Y:S01]  /*4f60*/  UISETP.NE.AND UP0, UPT, UR5, 0x3, UPT ;  /* 0x000000030500788c */ /* 0x000fe2000bf05270 */
[----:B------:R-:W-:Y:S01]  /*4f70*/  VIADD R14, R14, 0x1 ;  /* 0x000000010e0e7836 */ /* 0x000fe20000000000 */
[----:B------:R-:W-:Y:S01]  /*4f80*/  UMOV UR22, 0x0 ;  /* 0x0000000000167882 */ /* 0x000fe20000000000 */
[----:B------:R-:W-:Y:S01]  /*4f90*/  UMOV UR23, 0x10000000 ;  /* 0x1000000000177882 */ /* 0x000fe20000000000 */
[----:B------:R-:W-:Y:S04]  /*4fa0*/  UPRMT UR20, UR54, 0x654, UR9 ;  /* 0x0000065436147896 */ /* 0x000fe80008000009 */
[----:B-1----:R-:W-:Y:S01]  /*4fb0*/  IMAD.U32 R9, RZ, RZ, UR7 ;  /* 0x00000007ff097e24 */ /* 0x002fe2000f8e00ff */
[----:B------:R-:W-:Y:S01]  /*4fc0*/  USEL UR7, URZ, 0x1, UP0 ;  /* 0x00000001ff077887 */ /* 0x000fe20008000000 */
[----:B------:R-:W-:Y:S01]  /*4fd0*/  IMAD.U32 R8, RZ, RZ, UR6 ;  /* 0x00000006ff087e24 */ /* 0x000fe2000f8e00ff */
[----:B------:R-:W-:Y:S02]  /*4fe0*/  USEL UR6, UR5, URZ, UP0 ;  /* 0x000000ff05067287 */ /* 0x000fe40008000000 */
[----:B------:R-:W-:Y:S01]  /*4ff0*/  VOTEU.ALL UP0, P1 ;  /* 0x0000000000ff7886 */ /* 0x000fe20000800000 */
[----:B------:R-:W-:Y:S02]  /*5000*/  @!P1 R2UR UR19, R9 ;  /* 0x00000000091392ca */ /* 0x000fe400000e0000 */
[----:B------:R-:W-:Y:S02]  /*5010*/  @!P1 R2UR UR18, R8 ;  /* 0x00000000081292ca */ /* 0x000fe400000e0000 */
[----:B------:R-:W-:Y:S01]  /*5020*/  @!UP0 ULEA UR5, UR12, UR24, 0xd ;  /* 0x000000180c058291 */ /* 0x000fe2000f8e68ff */
[----:B------:R-:W-:Y:S02]  /*5030*/  LOP3.LUT R15, R15, UR7, RZ, 0x3c, !PT ;  /* 0x000000070f0f7c12 */ /* 0x000fe4000f8e3cff */
[----:B------:R-:W-:Y:S01]  /*5040*/  UMOV UR12, UR36 ;  /* 0x00000024000c7c82 */ /* 0x000fe20008000000 */
[----:B------:R-:W-:Y:S01]  /*5050*/  @!UP0 UIADD3 UR8, UPT, UPT, UR5, 0x400, URZ ;  /* 0x0000040005088890 */ /* 0x000fe2000fffe0ff */
[----:B------:R-:W-:Y:S01]  /*5060*/  SHF.L.U32 R0, R15, 0x1f, RZ ;  /* 0x0000001f0f007819 */ /* 0x000fe200000006ff */
[----:B------:R-:W-:Y:S01]  /*5070*/  VOTEU.ALL UP0, P1 ;  /* 0x0000000000ff7886 */ /* 0x000fe20000800000 */
[----:B------:R-:W-:Y:S06]  /*5080*/  ULEA UR5, UR6, UR24, 0x3 ;  /* 0x0000001806057291 */ /* 0x000fec000f8e18ff */
[----:B------:R1:W-:Y:S01]  /*5090*/  @!UP0 UTMALDG.3D [UR8], [UR18], desc[UR22] ;  /* 0x00001608120085b4 */ /* 0x0003e20008011000 */
[----:B------:R1:W-:Y:S01]  /*50a0*/  @!P1 SYNCS.ARRIVE.TRANS64.RED.A0TR RZ, [UR4+0x60], R6 ;  /* 0x00006006ffff99a7 */ /* 0x0003e20008300404 */
[----:B------:R-:W-:Y:S01]  /*50b0*/  SYNCS.ARRIVE.TRANS64.RED.A1T0 RZ, [UR20], RZ ;  /* 0x000000ffffff79a7 */ /* 0x000fe20008100414 */
[----:B------:R-:W3:Y:S02]  /*50c0*/  SYNCS.PHASECHK.TRANS64.TRYWAIT P0, [UR5+0x78], R0 ;  /* 0x00007800ff0075a7 */ /* 0x000ee40008001105 */
[----:B-1-3--:R-:W-:Y:S05]  /*50d0*/  @!P0 BRA `(.L_x_88) ;  /* 0x0000003400888947 */ /* 0x00afea0003800000 */
.L_x_164:
[----:B------:R-:W-:Y:S01]  /*50e0*/  UIADD3 UR9, UPT, UPT, UR5, 0x60, URZ ;  /* 0x0000006005097890 */ /* 0x000fe2000fffe0ff */
[----:B-1----:R-:W-:Y:S01]  /*50f0*/  @!P1 IADD3 R6, P0, PT, R16, 0x580, RZ ;  /* 0x0000058010069810 */ /* 0x002fe20007f1e0ff */
[----:B------:R-:W-:Y:S01]  /*5100*/  UPLOP3.LUT UP3, UPT, UPT, UPT, UPT, 0x80, 0x8 ;  /* 0x000000000008789c */ /* 0x000fe20003f6f070 */
[----:B------:R-:W-:Y:S01]  /*5110*/  R2UR UR23, R55 ;  /* 0x00000000371772ca */ /* 0x000fe200000e0000 */
[----:B------:R-:W-:Y:S01]  /*5120*/  UMOV UR20, 0x0 ;  /* 0x0000000000147882 */ /* 0x000fe20000000000 */
[----:B------:R-:W-:Y:S01]  /*5130*/  @!P1 R2UR UR7, R6 ;  /* 0x00000000060792ca */ /* 0x000fe200000e0000 */
[----:B------:R-:W-:Y:S01]  /*5140*/  @!P1 IMAD.X R0, RZ, RZ, R17, P0 ;  /* 0x000000ffff009224 */ /* 0x000fe200000e0611 */
[----:B------:R-:W-:Y:S01]  /*5150*/  UMOV UR21, 0x10000000 ;  /* 0x1000000000157882 */ /* 0x000fe20000000000 */
[----:B------:R-:W-:Y:S01]  /*5160*/  UMOV UR12, UR36 ;  /* 0x00000024000c7c82 */ /* 0x000fe20008000000 */
[----:B------:R-:W-:Y:S01]  /*5170*/  VOTEU.ALL UP0, P1 ;  /* 0x0000000000ff7886 */ /* 0x000fe20000800000 */
[----:B------:R-:W-:Y:S01]  /*5180*/  R2UR UR22, R56 ;  /* 0x00000000381672ca */ /* 0x000fe200000e0000 */
[----:B------:R-:W-:Y:S01]  /*5190*/  UMOV UR36, UR27 ;  /* 0x0000001b00247c82 */ /* 0x000fe20008000000 */
[----:B------:R-:W-:Y:S02]  /*51a0*/  @!P1 R2UR UR4, R0 ;  /* 0x00000000000492ca */ /* 0x000fe400000e0000 */
[----:B------:R-:W-:Y:S01]  /*51b0*/  @!UP0 UIADD3 UR10, UPT, UPT, UR10, 0x20, URZ ;  /* 0x000000200a0a8890 */ /* 0x000fe2000fffe0ff */
[C---:B------:R-:W-:Y:S01]  /*51c0*/  ISETP.NE.AND P0, PT, R14.reuse, 0x2, PT ;  /* 0x000000020e00780c */ /* 0x040fe20003f05270 */
[----:B------:R-:W-:Y:S02]  /*51d0*/  UIADD3 UR26, UPT, UPT, UR13, UR23, URZ ;  /* 0x000000170d1a7290 */ /* 0x000fe4000fffe0ff */
[----:B------:R-:W-:Y:S01]  /*51e0*/  IMAD.U32 R8, RZ, RZ, UR7 ;  /* 0x00000007ff087e24 */ /* 0x000fe2000f8e00ff */
[----:B------:R-:W-:Y:S02]  /*51f0*/  SEL R0, RZ, 0x1, P0 ;  /* 0x00000001ff007807 */ /* 0x000fe40000000000 */
[----:B------:R-:W-:Y:S02]  /*5200*/  SEL R14, R14, RZ, P0 ;  /* 0x000000ff0e0e7207 */ /* 0x000fe40000000000 */
[----:B------:R-:W-:Y:S01]  /*5210*/  @!P1 R2UR UR18, R8 ;  /* 0x00000000081292ca */ /* 0x000fe200000e0000 */
[----:B------:R-:W-:Y:S01]  /*5220*/  UIADD3 UR25, UPT, UPT, UR14, UR22, URZ ;  /* 0x000000160e197290 */ /* 0x000fe2000fffe0ff */
[----:B------:R-:W-:Y:S01]  /*5230*/  IMAD.U32 R9, RZ, RZ, UR4 ;  /* 0x00000004ff097e24 */ /* 0x000fe2000f8e00ff */
[----:B------:R-:W-:Y:S01]  /*5240*/  @!UP0 ULEA UR4, UR6, UR24, 0xd ;  /* 0x0000001806048291 */ /* 0x000fe2000f8e68ff */
[----:B------:R-:W-:Y:S03]  /*5250*/  LOP3.LUT R13, R13, R0, RZ, 0x3c, !PT ;  /* 0x000000000d0d7212 */ /* 0x000fe600078e3cff */
[----:B------:R-:W-:Y:S01]  /*5260*/  @!P1 R2UR UR19, R9 ;  /* 0x00000000091392ca */ /* 0x000fe200000e0000 */
[----:B------:R-:W-:Y:S01]  /*5270*/  @!UP0 UIADD3 UR8, UPT, UPT, UR4, 0x400, URZ ;  /* 0x0000040004088890 */ /* 0x000fe2000fffe0ff */
[----:B------:R-:W-:Y:S01]  /*5280*/  VOTEU.ALL UP0, P1 ;  /* 0x0000000000ff7886 */ /* 0x000fe20000800000 */
[----:B------:R-:W-:Y:S10]  /*5290*/  UPRMT UR4, UR54, 0x654, UR9 ;  /* 0x0000065436047896 */ /* 0x000ff40008000009 */
[----:B------:R1:W-:Y:S01]  /*52a0*/  @!UP0 UTMALDG.3D [UR8], [UR18], desc[UR20] ;  /* 0x00001408120085b4 */ /* 0x0003e20008011000 */
[----:B------:R3:W-:Y:S01]  /*52b0*/  @!P1 SYNCS.ARRIVE.TRANS64.RED.A0TR RZ, [UR5+0x60], R7 ;  /* 0x00006007ffff99a7 */ /* 0x0007e20008300405 */
[----:B------:R-:W-:Y:S01]  /*52c0*/  SYNCS.ARRIVE.TRANS64.RED.A1T0 RZ, [UR4], RZ ;  /* 0x000000ffffff79a7 */ /* 0x000fe20008100404 */
[----:B------:R-:W-:Y:S04]  /*52d0*/  UIADD3 UR4, UPT, UPT, UR6, 0x1, URZ ;  /* 0x0000000106047890 */ /* 0x000fe8000fffe0ff */
[----:B------:R-:W-:Y:S04]  /*52e0*/  UISETP.NE.AND UP0, UPT, UR4, 0x3, UPT ;  /* 0x000000030400788c */ /* 0x000fe8000bf05270 */
[----:B------:R-:W-:Y:S06]  /*52f0*/  USEL UR5, URZ, 0x1, UP0 ;  /* 0x00000001ff057887 */ /* 0x000fec0008000000 */
[----:B------:R-:W-:Y:S01]  /*5300*/  LOP3.LUT R15, R15, UR5, RZ, 0x3c, !PT ;  /* 0x000000050f0f7c12 */ /* 0x000fe2000f8e3cff */
[----:B-1----:R-:W-:Y:S01]  /*5310*/  USEL UR12, UR4, URZ, UP0 ;  /* 0x000000ff040c7287 */ /* 0x002fe20008000000 */
[----:B------:R-:W-:Y:S11]  /*5320*/  BRA.U UP1, `(.L_x_89) ;  /* 0xfffffff101f07547 */ /* 0x000ff6000b83ffff */
[----:B------:R-:W-:Y:S01]  /*5330*/  UIADD3 UR24, UPT, UPT, UR24, 0x78, URZ ;  /* 0x0000007818187890 */ /* 0x000fe2000fffe0ff */
[----:B------:R-:W-:-:S03]  /*5340*/  SHF.L.U32 R2, R15, 0x1f, RZ ;  /* 0x0000001f0f027819 */ /* 0x000fc600000006ff */
[----:B------:R-:W-:-:S09]  /*5350*/  ULEA UR4, UR12, UR24, 0x3 ;  /* 0x000000180c047291 */ /* 0x000fd2000f8e18ff */
[----:B------:R-:W1:Y:S02]  /*5360*/  SYNCS.PHASECHK.TRANS64.TRYWAIT P0, [UR4], R2 ;  /* 0x00000002ff0075a7 */ /* 0x000e640008001104 */
[----:B-1----:R-:W-:Y:S05]  /*5370*/  @!P0 BRA `(.L_x_90) ;  /* 0x0000003000f88947 */ /* 0x002fea0003800000 */
.L_x_166:
        /* <DEDUP_REMOVED lines=9> */
.L_x_168:
[----:B------:R-:W-:-:S04]  /*5410*/  UIADD3 UR4, UPT, UPT, UR4, 0x1, URZ ;  /* 0x0000000104047890 */ /* 0x000fc8000fffe0ff */
[----:B------:R-:W-:-:S04]  /*5420*/  UISETP.NE.AND UP0, UPT, UR4, 0x3, UPT ;  /* 0x000000030400788c */ /* 0x000fc8000bf05270 */
[----:B------:R-:W-:Y:S02]  /*5430*/  USEL UR5, URZ, 0x1, UP0 ;  /* 0x00000001ff057887 */ /* 0x000fe40008000000 */
[----:B------:R-:W-:-:S04]  /*5440*/  USEL UR4, UR4, URZ, UP0 ;  /* 0x000000ff04047287 */ /* 0x000fc80008000000 */
[----:B------:R-:W-:Y:S01]  /*5450*/  ULEA UR4, UR4, UR24, 0x3 ;  /* 0x0000001804047291 */ /* 0x000fe2000f8e18ff */
[----:B-1----:R-:W-:-:S04]  /*5460*/  LOP3.LUT R2, R15, UR5, RZ, 0x3c, !PT ;  /* 0x000000050f027c12 */ /* 0x002fc8000f8e3cff */
[----:B------:R-:W-:Y:S01]  /*5470*/  SHF.L.U32 R2, R2, 0x1f, RZ ;  /* 0x0000001f02027819 */ /* 0x000fe200000006ff */
[----:B------:R-:W-:-:S07]  /*5480*/  IMAD.U32 R0, RZ, RZ, UR4 ;  /* 0x00000004ff007e24 */ /* 0x000fce000f8e00ff */
.L_x_92:
[----:B-1----:R1:W4:Y:S02]  /*5490*/  SYNCS.PHASECHK.TRANS64.TRYWAIT P0, [R0+URZ], R2 ;  /* 0x00000002000075a7 */ /* 0x00232400080011ff */
[----:B----4-:R-:W-:Y:S05]  /*54a0*/  @!P0 NANOSLEEP.SYNCS 0x989680 ;  /* 0x009896800000895d */ /* 0x010fea0003900000 */
[----:B------:R-:W4:Y:S02]  /*54b0*/  @!P0 SYNCS.PHASECHK.TRANS64 P0, [R0+URZ], R2 ;  /* 0x00000002000085a7 */ /* 0x000f2400080010ff */
[----:B--2-4-:R-:W-:Y:S05]  /*54c0*/  @P0 EXIT ;  /* 0x000000000000094d */ /* 0x014fea0003800000 */
[----:B------:R-:W-:Y:S05]  /*54d0*/  BRA `(.L_x_92) ;  /* 0xfffffffc00ec7947 */ /* 0x000fea000383ffff */
.L_x_80:
[----:B------:R-:W-:-:S06]  /*54e0*/  UISETP.GE.AND UP0, UPT, UR22, 0x4, UPT ;  /* 0x000000041600788c */ /* 0x000fcc000bf06270 */
[----:B------:R-:W-:-:S13]  /*54f0*/  PLOP3.LUT P0, PT, PT, PT, UP0, 0x80, 0x8 ;  /* 0x000000000008781c */ /* 0x000fda0003f0f008 */
[----:B-1----:R-:W-:Y:S05]  /*5500*/  @!P0 EXIT ;  /* 0x000000000000894d */ /* 0x002fea0003800000 */
[----:B------:R-:W-:Y:S01]  /*5510*/  BAR.SYNC.DEFER_BLOCKING 0x6, 0xa0 ;  /* 0x0182800000007b1d */ /* 0x000fe20000010000 */
[C---:B------:R-:W-:Y:S01]  /*5520*/  IMAD.SHL.U32 R4, R64.reuse, 0x20, RZ ;  /* 0x0000002040047824 */ /* 0x040fe200078e00ff */
[C---:B------:R-:W-:Y:S01]  /*5530*/  R2P PR, R64.reuse, 0x6 ;  /* 0x0000000640007804 */ /* 0x040fe20000000000 */
[C---:B------:R-:W-:Y:S01]  /*5540*/  IMAD.SHL.U32 R2, R64.reuse, 0x4, RZ ;  /* 0x0000000440027824 */ /* 0x040fe200078e00ff */
[----:B------:R-:W-:Y:S01]  /*5550*/  CS2R R60, SRZ ;  /* 0x00000000003c7805 */ /* 0x000fe2000001ff00 */
[----:B------:R-:W-:Y:S01]  /*5560*/  IMAD.U32 R23, R64, 0x10000, RZ ;  /* 0x0001000040177824 */ /* 0x000fe200078e00ff */
[----:B------:R-:W-:Y:S01]  /*5570*/  UMOV UR44, 0x400 ;  /* 0x00000400002c7882 */ /* 0x000fe20000000000 */
[----:B------:R-:W1:Y:S01]  /*5580*/  LDCU.64 UR4, c[0x0][0x890] ;  /* 0x00011200ff0477ac */ /* 0x000e620008000a00 */
[----:B------:R-:W2:Y:S01]  /*5590*/  LDC.64 R50, c[0x0][0x8b0] ;  /* 0x00022c00ff327b82 */ /* 0x000ea20000000a00 */
[----:B------:R-:W-:Y:S01]  /*55a0*/  LOP3.LUT R3, R4, 0xe0, RZ, 0xc0, !PT ;  /* 0x000000e004037812 */ /* 0x000fe200078ec0ff */
[----:B------:R-:W-:Y:S01]  /*55b0*/  IMAD.SHL.U32 R52, R64, 0x10, RZ ;  /* 0x0000001040347824 */ /* 0x000fe200078e00ff */
[----:B------:R-:W-:Y:S01]  /*55c0*/  ULEA UR44, UR54, UR44, 0x18 ;  /* 0x0000002c362c7291 */ /* 0x000fe2000f8ec0ff */
[----:B------:R-:W-:Y:S01]  /*55d0*/  LOP3.LUT R4, R4, 0x100, RZ, 0xc0, !PT ;  /* 0x0000010004047812 */ /* 0x000fe200078ec0ff */
[----:B------:R-:W-:Y:S01]  /*55e0*/  IMAD.MOV.U32 R63, RZ, RZ, 0x8 ;  /* 0x00000008ff3f7424 */ /* 0x000fe200078e00ff */
[----:B------:R-:W-:Y:S01]  /*55f0*/  LOP3.LUT R2, R3, 0x1c, R2, 0xf8, !PT ;  /* 0x0000001c03027812 */ /* 0x000fe200078ef802 */
[----:B------:R-:W-:Y:S01]  /*5600*/  IMAD.MOV.U32 R62, RZ, RZ, 0x10 ;  /* 0x00000010ff3e7424 */ /* 0x000fe200078e00ff */
[----:B------:R-:W3:Y:S01]  /*5610*/  LDC.64 R48, c[0x0][0x8a8] ;  /* 0x00022a00ff307b82 */ /* 0x000ee20000000a00 */
[----:B------:R-:W-:Y:S01]  /*5620*/  SHF.R.U32.HI R3, RZ, 0x2, R64 ;  /* 0x00000002ff037819 */ /* 0x000fe20000011640 */
[----:B------:R-:W-:Y:S01]  /*5630*/  IMAD.MOV.U32 R22, RZ, RZ, RZ ;  /* 0x000000ffff167224 */ /* 0x000fe200078e00ff */
[----:B------:R-:W-:Y:S01]  /*5640*/  LOP3.LUT R23, R23, 0x600000, RZ, 0xc0, !PT ;  /* 0x0060000017177812 */ /* 0x000fe200078ec0ff */
[----:B------:R-:W-:Y:S01]  /*5650*/  IMAD.MOV.U32 R59, RZ, RZ, RZ ;  /* 0x000000ffff3b7224 */ /* 0x000fe200078e00ff */
[----:B------:R-:W-:Y:S01]  /*5660*/  LOP3.LUT R52, R4, 0x600, R52, 0xf8, !PT ;  /* 0x0000060004347812 */ /* 0x000fe200078ef834 */
[----:B------:R-:W4:Y:S01]  /*5670*/  LDCU UR63, c[0x0][0x370] ;  /* 0x00006e00ff3f77ac */ /* 0x000f220008000800 */
[----:B------:R-:W-:Y:S01]  /*5680*/  LOP3.LUT R2, R2, 0x4, R3, 0x78, !PT ;  /* 0x0000000402027812 */ /* 0x000fe200078e7803 */
[----:B------:R-:W4:Y:S01]  /*5690*/  LDS R0, [UR44+0x150] ;  /* 0x0001502cff007984 */ /* 0x000f220008000800 */
[----:B-1----:R-:W-:Y:S01]  /*56a0*/  IMAD.U32 R66, RZ, RZ, UR4 ;  /* 0x00000004ff427e24 */ /* 0x002fe2000f8e00ff */
[----:B------:R-:W-:Y:S01]  /*56b0*/  UIADD3 UR4, UPT, UPT, UR44, 0x400, URZ ;  /* 0x000004002c047890 */ /* 0x000fe2000fffe0ff */
[----:B------:R-:W-:Y:S01]  /*56c0*/  LOP3.LUT R52, R52, R2, RZ, 0xfc, !PT ;  /* 0x0000000234347212 */ /* 0x000fe200078efcff */
[----:B------:R-:W-:Y:S01]  /*56d0*/  IMAD.U32 R65, RZ, RZ, UR5 ;  /* 0x00000005ff417e24 */ /* 0x000fe2000f8e00ff */
[----:B------:R-:W-:Y:S01]  /*56e0*/  LOP3.LUT R64, R64, 0x60, RZ, 0xc0, !PT ;  /* 0x0000006040407812 */ /* 0x000fe200078ec0ff */
[----:B------:R-:W1:Y:S01]  /*56f0*/  LDCU UR43, c[0x0][0xb0c] ;  /* 0x00016180ff2b77ac */ /* 0x000e620008000800 */
[----:B------:R-:W-:Y:S01]  /*5700*/  SEL R63, R63, 0xfffffff8, !P1 ;  /* 0xfffffff83f3f7807 */ /* 0x000fe20004800000 */
[----:B------:R-:W-:Y:S01]  /*5710*/  IMAD.U32 R68, RZ, RZ, UR4 ;  /* 0x00000004ff447e24 */ /* 0x000fe2000f8e00ff */
[----:B------:R-:W-:Y:S01]  /*5720*/  SEL R62, R62, 0xfffffff0, !P2 ;  /* 0xfffffff03e3e7807 */ /* 0x000fe20005000000 */
[----:B------:R-:W1:Y:S01]  /*5730*/  LDCU UR39, c[0x0][0xb30] ;  /* 0x00016600ff2777ac */ /* 0x000e620008000800 */
[----:B------:R-:W1:Y:S01]  /*5740*/  LDCU.64 UR60, c[0x0][0x888] ;  /* 0x00011100ff3c77ac */ /* 0x000e620008000a00 */
[----:B------:R-:W1:Y:S01]  /*5750*/  LDCU.64 UR40, c[0x0][0xb28] ;  /* 0x00016500ff2877ac */ /* 0x000e620008000a00 */
[----:B------:R-:W1:Y:S01]  /*5760*/  LDCU.128 UR56, c[0x0][0xb10] ;  /* 0x00016200ff3877ac */ /* 0x000e620008000c00 */
[----:B------:R-:W1:Y:S01]  /*5770*/  LDCU UR62, c[0x0][0x374] ;  /* 0x00006e80ff3e77ac */ /* 0x000e620008000800 */
[----:B------:R-:W-:Y:S01]  /*5780*/  UMOV UR55, 0x1 ;  /* 0x0000000100377882 */ /* 0x000fe20000000000 */
[----:B------:R-:W-:Y:S01]  /*5790*/  UMOV UR46, URZ ;  /* 0x000000ff002e7c82 */ /* 0x000fe20008000000 */
[----:B------:R-:W-:Y:S01]  /*57a0*/  UMOV UR53, URZ ;  /* 0x000000ff00357c82 */ /* 0x000fe20008000000 */
[----:B------:R-:W-:Y:S01]  /*57b0*/  UMOV UR52, URZ ;  /* 0x000000ff00347c82 */ /* 0x000fe20008000000 */
[----:B-1234-:R-:W-:-:S07]  /*57c0*/  IMAD.IADD R23, R0, 0x1, R23 ;  /* 0x0000000100177824 */ /* 0x01efce00078e0217 */
.L_x_123:
[C---:B------:R-:W-:Y:S02]  /*57d0*/  LEA R0, R59.reuse, UR44, 0x3 ;  /* 0x0000002c3b007c11 */ /* 0x040fe4000f8e18ff */
[----:B------:R-:W-:Y:S02]  /*57e0*/  SHF.L.U32 R2, R60, 0x1f, RZ ;  /* 0x0000001f3c027819 */ /* 0x000fe400000006ff */
[----:B------:R-:W-:Y:S02]  /*57f0*/  LEA R4, R59, UR44, 0x4 ;  /* 0x0000002c3b047c11 */ /* 0x000fe4000f8e20ff */
[----:B------:R-:W1:Y:S02]  /*5800*/  SYNCS.PHASECHK.TRANS64.TRYWAIT P0, [R0+URZ+0xa0], R2 ;  /* 0x0000a002000075a7 */ /* 0x000e6400080011ff */
[----:B-1----:R-:W-:Y:S05]  /*5810*/  @!P0 BRA `(.L_x_93) ;  /* 0x0000003000008947 */ /* 0x002fea0003800000 */
.L_x_169:
[----:B------:R-:W-:Y:S01]  /*5820*/  R2UR UR7, R67 ;  /* 0x00000000430772ca */ /* 0x000fe200000e0000 */
[----:B------:R-:W2:Y:S01]  /*5830*/  LDS.128 R4, [R4+0x130] ;  /* 0x0001300004047984 */ /* 0x000ea20000000c00 */
[----:B-1----:R-:W-:Y:S01]  /*5840*/  VIADD R0, R0, 0xb0 ;  /* 0x000000b000007836 */ /* 0x002fe20000000000 */
[----:B------:R-:W-:Y:S04]  /*5850*/  UISETP.GE.AND UP0, UPT, UR42, 0x1, UPT ;  /* 0x000000012a00788c */ /* 0x000fe8000bf06270 */
[----:B------:R-:W-:Y:S01]  /*5860*/  PRMT R0, RZ, 0x654, R0 ;  /* 0x00000654ff007816 */ /* 0x000fe20000000000 */
[----:B------:R-:W-:Y:S01]  /*5870*/  @!PT LDS RZ, [RZ] ;  /* 0x00000000fffff984 */ /* 0x000fe20000000800 */
[----:B------:R-:W-:Y:S01]  /*5880*/  @!PT LDS RZ, [RZ] ;  /* 0x00000000fffff984 */ /* 0x000fe20000000800 */
[----:B------:R-:W-:Y:S01]  /*5890*/  @!PT LDS RZ, [RZ] ;  /* 0x00000000fffff984 */ /* 0x000fe20000000800 */
[----:B------:R-:W-:Y:S01]  /*58a0*/  @!PT LDS RZ, [RZ] ;  /* 0x00000000fffff984 */ /* 0x000fe20000000800 */
[----:B------:R1:W-:Y:S06]  /*58b0*/  MEMBAR.ALL.CTA ;  /* 0x0000000000007992 */ /* 0x0003ec0000008000 */
[----:B-1----:R-:W1:Y:S02]  /*58c0*/  FENCE.VIEW.ASYNC.S ;  /* 0x00000000000073c6 */ /* 0x002e640000000000 */
[----:B-1----:R1:W-:Y:S01]  /*58d0*/  SYNCS.ARRIVE.TRANS64.RED.A1T0 RZ, [R0+URZ], RZ ;  /* 0x000000ff00ff79a7 */ /* 0x0023e200081004ff */
[----:B--2---:R-:W-:Y:S11]  /*58e0*/  LOP3.LUT P0, RZ, R6, 0x1, RZ, 0xc0, !PT ;  /* 0x0000000106ff7812 */ /* 0x004ff6000780c0ff */
[----:B------:R-:W-:Y:S02]  /*58f0*/  @!UPT UIADD3 URZ, UPT, UPT, URZ, URZ, URZ ;  /* 0x000000fffffff290 */ /* 0x000fe4000fffe0ff */
[----:B------:R-:W-:Y:S01]  /*5900*/  VOTEU.ANY UP1, P0 ;  /* 0x0000000000ff7886 */ /* 0x000fe20000020100 */
[----:B------:R-:W-:Y:S01]  /*5910*/  PLOP3.LUT P0, PT, PT, PT, UP1, 0x80, 0x8 ;  /* 0x000000000008781c */ /* 0x000fe20003f0f018 */
[----:B------:R-:W-:Y:S06]  /*5920*/  UP2UR UR4, UPR, URZ, 0x2 ;  /* 0x00000002ff047883 */ /* 0x000fec0008000000 */
[----:B------:R-:W-:Y:S06]  /*5930*/  IMAD.U32 R69, RZ, RZ, UR4 ;  /* 0x00000004ff457e24 */ /* 0x000fec000f8e00ff */
[----:B------:R-:W-:Y:S02]  /*5940*/  @P0 SHF.R.U32.HI R2, RZ, 0x10, R5 ;  /* 0x00000010ff020819 */ /* 0x000fe40000011605 */
[----:B------:R-:W-:Y:S02]  /*5950*/  @P0 MOV R3, R4 ;  /* 0x0000000400030202 */ /* 0x000fe40000000f00 */
[----:B------:R-:W-:Y:S02]  /*5960*/  @P0 R2UR UR4, R2 ;  /* 0x00000000020402ca */ /* 0x000fe400000e0000 */
[----:B------:R-:W-:Y:S02]  /*5970*/  @P0 LOP3.LUT R4, R5, 0xffff, RZ, 0xc0, !PT ;  /* 0x0000ffff05040812 */ /* 0x000fe400078ec0ff */
[----:B------:R-:W-:Y:S02]  /*5980*/  @P0 R2UR UR6, R3 ;  /* 0x00000000030602ca */ /* 0x000fe400000e0000 */
[----:B------:R-:W-:Y:S07]  /*5990*/  @P0 R2UR UR5, R4 ;  /* 0x00000000040502ca */ /* 0x000fee00000e0000 */
[----:B------:R-:W-:Y:S02]  /*59a0*/  @UP1 UMOV UR7, UR4 ;  /* 0x0000000400071c82 */ /* 0x000fe40008000000 */
[----:B------:R-:W-:Y:S02]  /*59b0*/  IMAD.U32 R67, RZ, RZ, UR7 ;  /* 0x00000007ff437e24 */ /* 0x000fe4000f8e00ff */
[----:B------:R-:W-:Y:S02]  /*59c0*/  @UP1 UMOV UR38, UR6 ;  /* 0x0000000600261c82 */ /* 0x000fe40008000000 */
[----:B------:R-:W-:Y:S01]  /*59d0*/  @UP1 UMOV UR37, UR5 ;  /* 0x0000000500251c82 */ /* 0x000fe20008000000 */
[----:B-1----:R-:W-:Y:S05]  /*59e0*/  BRA.U !UP0, `(.L_x_94) ;  /* 0x0000000108cc7547 */ /* 0x002fea000b800000 */
[----:B------:R-:W1:Y:S01]  /*59f0*/  LDCU UR12, c[0x0][0xb20] ;  /* 0x00016400ff0c77ac */ /* 0x000e620008000800 */
[----:B------:R-:W-:Y:S02]  /*5a00*/  UIMAD.WIDE.U32 UR4, UR62, UR59, URZ ;  /* 0x0000003b3e0472a5 */ /* 0x000fe4000f8e00ff */
[----:B------:R-:W-:Y:S02]  /*5a10*/  UIMAD.WIDE.U32 UR6, UR63, UR56, URZ ;  /* 0x000000383f0672a5 */ /* 0x000fe4000f8e00ff */
[----:B------:R-:W-:Y:S02]  /*5a20*/  UISETP.NE.AND UP0, UPT, UR58, 0x1, UPT ;  /* 0x000000013a00788c */ /* 0x000fe4000bf05270 */
[----:B------:R-:W-:Y:S02]  /*5a30*/  UIMAD.WIDE.U32 UR8, UR37, UR59, URZ ;  /* 0x0000003b250872a5 */ /* 0x000fe4000f8e00ff */
[----:B------:R-:W-:Y:S02]  /*5a40*/  UIMAD.WIDE.U32 UR10, UR38, UR56, URZ ;  /* 0x00000038260a72a5 */ /* 0x000fe4000f8e00ff */
[----:B------:R-:W-:Y:S02]  /*5a50*/  UISETP.NE.AND UP1, UPT, UR43, 0x1, UPT ;  /* 0x000000012b00788c */ /* 0x000fe4000bf25270 */
[----:B------:R-:W-:Y:S01]  /*5a60*/  UISETP.NE.AND UP2, UPT, UR42, 0x1, UPT ;  /* 0x000000012a00788c */ /* 0x000fe2000bf45270 */
[----:B------:R-:W-:Y:S02]  /*5a70*/  UMOV UR4, UR5 ;  /* 0x0000000500047c82 */ /* 0x000fe40008000000 */
[----:B-1----:R-:W-:Y:S03]  /*5a80*/  USHF.R.U32.HI UR5, URZ, UR12, UR4 ;  /* 0x0000000cff057299 */ /* 0x002fe60008011604 */
[----:B------:R-:W-:Y:S02]  /*5a90*/  UMOV UR4, UR7 ;  /* 0x0000000700047c82 */ /* 0x000fe40008000000 */
[----:B------:R-:W-:Y:S02]  /*5aa0*/  USHF.R.U32.HI UR7, URZ, UR57, UR4 ;  /* 0x00000039ff077299 */ /* 0x000fe40008011604 */
[----:B------:R-:W-:Y:S02]  /*5ab0*/  USEL UR4, UR62, UR5, !UP0 ;  /* 0x000000053e047287 */ /* 0x000fe4000c000000 */
[----:B------:R-:W-:Y:S01]  /*5ac0*/  USEL UR7, UR63, UR7, !UP1 ;  /* 0x000000073f077287 */ /* 0x000fe2000c800000 */
[----:B------:R-:W-:Y:S01]  /*5ad0*/  UMOV UR5, UR9 ;  /* 0x0000000900057c82 */ /* 0x000fe20008000000 */
[----:B------:R-:W-:Y:S02]  /*5ae0*/  UIMAD.WIDE.U32 UR8, UR4, UR40, URZ ;  /* 0x00000028040872a5 */ /* 0x000fe4000f8e00ff */
[----:B------:R-:W-:Y:S03]  /*5af0*/  USHF.R.U32.HI UR6, URZ, UR12, UR5 ;  /* 0x0000000cff067299 */ /* 0x000fe60008011605 */
[----:B------:R-:W-:Y:S01]  /*5b00*/  UMOV UR5, UR11 ;  /* 0x0000000b00057c82 */ /* 0x000fe20008000000 */
[----:B------:R-:W-:Y:S02]  /*5b10*/  UIMAD.WIDE.U32 UR10, UR7, UR40, URZ ;  /* 0x00000028070a72a5 */ /* 0x000fe4000f8e00ff */
[----:B------:R-:W-:Y:S02]  /*5b20*/  USHF.R.U32.HI UR12, URZ, UR57, UR5 ;  /* 0x00000039ff0c7299 */ /* 0x000fe40008011605 */
[----:B------:R-:W-:Y:S01]  /*5b30*/  USEL UR6, UR37, UR6, !UP0 ;  /* 0x0000000625067287 */ /* 0x000fe2000c000000 */
[----:B------:R-:W-:Y:S02]  /*5b40*/  UMOV UR5, UR9 ;  /* 0x0000000900057c82 */ /* 0x000fe40008000000 */
[----:B------:R-:W-:Y:S01]  /*5b50*/  UMOV UR10, UR11 ;  /* 0x0000000b000a7c82 */ /* 0x000fe20008000000 */
[----:B------:R-:W-:Y:S02]  /*5b60*/  @UP2 USHF.R.U32.HI UR4, URZ, UR41, UR5 ;  /* 0x00000029ff042299 */ /* 0x000fe40008011605 */
[----:B------:R-:W-:Y:S02]  /*5b70*/  @UP2 USHF.R.U32.HI UR7, URZ, UR41, UR10 ;  /* 0x00000029ff072299 */ /* 0x000fe4000801160a */
[----:B------:R-:W-:Y:S02]  /*5b80*/  UIMAD UR4, UR42, UR4, URZ ;  /* 0x000000042a0472a4 */ /* 0x000fe4000f8e02ff */
[----:B------:R-:W-:Y:S02]  /*5b90*/  UIMAD.WIDE.U32 UR10, UR6, UR40, URZ ;  /* 0x00000028060a72a5 */ /* 0x000fe4000f8e00ff */
[----:B------:R-:W-:Y:S02]  /*5ba0*/  USEL UR5, UR38, UR12, !UP1 ;  /* 0x0000000c26057287 */ /* 0x000fe4000c800000 */
[----:B------:R-:W-:Y:S02]  /*5bb0*/  UIMAD UR8, UR42, UR7, URZ ;  /* 0x000000072a0872a4 */ /* 0x000fe4000f8e02ff */
[----:B------:R-:W-:Y:S03]  /*5bc0*/  UISETP.GE.AND UP0, UPT, UR6, UR4, UPT ;  /* 0x000000040600728c */ /* 0x000fe6000bf06270 */
[----:B------:R-:W-:Y:S01]  /*5bd0*/  UMOV UR4, UR11 ;  /* 0x0000000b00047c82 */ /* 0x000fe20008000000 */
[----:B------:R-:W-:Y:S02]  /*5be0*/  UISETP.GE.OR UP0, UPT, UR5, UR8, UP0 ;  /* 0x000000080500728c */ /* 0x000fe40008706670 */
[----:B------:R-:W-:Y:S02]  /*5bf0*/  USHF.R.U32.HI UR4, URZ, UR41, UR4 ;  /* 0x00000029ff047299 */ /* 0x000fe40008011604 */
[----:B------:R-:W-:Y:S02]  /*5c00*/  UIMAD.WIDE.U32 UR8, UR5, UR40, URZ ;  /* 0x00000028050872a5 */ /* 0x000fe4000f8e00ff */
[----:B------:R-:W-:Y:S02]  /*5c10*/  USEL UR11, UR6, UR4, !UP2 ;  /* 0x00000004060b7287 */ /* 0x000fe4000d000000 */
[----:B------:R-:W-:Y:S02]  /*5c20*/  UIADD3 UR8, UPT, UPT, -UR5, URZ, URZ ;  /* 0x000000ff05087290 */ /* 0x000fe4000fffe1ff */
[----:B------:R-:W-:Y:S01]  /*5c30*/  UIADD3 UR10, UPT, UPT, -UR11, URZ, URZ ;  /* 0x000000ff0b0a7290 */ /* 0x000fe2000fffe1ff */
[----:B------:R-:W-:Y:S01]  /*5c40*/  @!UP0 UMOV UR4, UR9 ;  /* 0x0000000900048c82 */ /* 0x000fe20008000000 */
[----:B------:R-:W-:Y:S02]  /*5c50*/  UIADD3 UR9, UPT, UPT, -UR6, URZ, URZ ;  /* 0x000000ff06097290 */ /* 0x000fe4000fffe1ff */
[----:B------:R-:W-:Y:S02]  /*5c60*/  @!UP0 USHF.R.U32.HI UR4, URZ, UR41, UR4 ;  /* 0x00000029ff048299 */ /* 0x000fe40008011604 */
[----:B------:R-:W-:Y:S02]  /*5c70*/  UIMAD UR10, UR42, UR10, UR6 ;  /* 0x0000000a2a0a72a4 */ /* 0x000fe4000f8e0206 */
[----:B------:R-:W-:Y:S04]  /*5c80*/  @!UP0 USEL UR4, UR5, UR4, !UP2 ;  /* 0x0000000405048287 */ /* 0x000fe8000d000000 */
[----:B------:R-:W-:Y:S02]  /*5c90*/  @!UP0 UIMAD UR10, UR7, UR10, UR4 ;  /* 0x0000000a070a82a4 */ /* 0x000fe4000f8e0204 */
[----:B------:R-:W-:Y:S02]  /*5ca0*/  @!UP0 UIADD3 UR11, UPT, UPT, UR11, -UR4, URZ ;  /* 0x800000040b0b8290 */ /* 0x000fe4000fffe0ff */
[----:B------:R-:W-:Y:S02]  /*5cb0*/  UIMAD UR7, UR43, UR8, UR38 ;  /* 0x000000082b0772a4 */ /* 0x000fe4000f8e0226 */
[----:B------:R-:W-:Y:S02]  /*5cc0*/  @!UP0 UIMAD UR6, UR11, UR42, UR5 ;  /* 0x0000002a0b0682a4 */ /* 0x000fe4000f8e0205 */
[----:B------:R-:W-:Y:S01]  /*5cd0*/  UIMAD UR4, UR58, UR9, UR37 ;  /* 0x000000093a0472a4 */ /* 0x000fe2000f8e0225 */
[----:B------:R-:W-:Y:S02]  /*5ce0*/  @!UP0 UMOV UR5, UR10 ;  /* 0x0000000a00058c82 */ /* 0x000fe40008000000 */
[----:B------:R-:W-:Y:S02]  /*5cf0*/  UIMAD UR38, UR5, UR43, UR7 ;  /* 0x0000002b052672a4 */ /* 0x000fe4000f8e0207 */
[----:B------:R-:W-:Y:S11]  /*5d00*/  UIMAD UR37, UR6, UR58, UR4 ;  /* 0x0000003a062572a4 */ /* 0x000ff6000f8e0204 */
[----:B------:R-:W-:Y:S01]  /*5d10*/  @!UPT UIADD3 URZ, UPT, UPT, URZ, URZ, URZ ;  /* 0x000000fffffff290 */ /* 0x000fe2000fffe0ff */
.L_x_94:
[----:B------:R-:W-:Y:S01]  /*5d20*/  UISETP.NE.AND UP0, UPT, UR39, 0x1, UPT ;  /* 0x000000012700788c */ /* 0x000fe2000bf05270 */
[----:B------:R-:W-:Y:S01]  /*5d30*/  R2UR UR11, R68 ;  /* 0x00000000440b72ca */ /* 0x000fe200000e0000 */
[----:B------:R-:W-:Y:S01]  /*5d40*/  USHF.L.U32 UR50, UR25, 0x6, URZ ;  /* 0x0000000619327899 */ /* 0x000fe200080006ff */
[----:B------:R-:W-:Y:S01]  /*5d50*/  IADD3 R59, PT, PT, R59, 0x1, RZ ;  /* 0x000000013b3b7810 */ /* 0x000fe20007ffe0ff */
[----:B------:R-:W-:Y:S07]  /*5d60*/  USHF.L.U32 UR49, UR26, 0x6, URZ ;  /* 0x000000061a317899 */ /* 0x000fee00080006ff */
[----:B------:R-:W1:Y:S01]  /*5d70*/  @!UP0 LDCU.128 UR12, c[0x0][0xb10] ;  /* 0x00016200ff0c87ac */ /* 0x000e620008000c00 */
[----:B------:R-:W2:Y:S01]  /*5d80*/  @!UP0 LDCU UR5, c[0x0][0xb0c] ;  /* 0x00016180ff0587ac */ /* 0x000ea20008000800 */
[----:B------:R-:W3:Y:S01]  /*5d90*/  @!UP0 LDCU UR10, c[0x0][0xb20] ;  /* 0x00016400ff0a87ac */ /* 0x000ee20008000800 */
[----:B-1----:R-:W-:Y:S02]  /*5da0*/  UIMAD.WIDE.U32 UR8, UR38, UR12, URZ ;  /* 0x0000000c260872a5 */ /* 0x002fe4000f8e00ff */
[----:B------:R-:W-:Y:S02]  /*5db0*/  UIMAD.WIDE.U32 UR6, UR37, UR15, URZ ;  /* 0x0000000f250672a5 */ /* 0x000fe4000f8e00ff */
[----:B------:R-:W-:Y:S03]  /*5dc0*/  @!UP0 UISETP.NE.AND UP1, UPT, UR14, 0x1, UPT ;  /* 0x000000010e00888c */ /* 0x000fe6000bf25270 */
[----:B------:R-:W-:Y:S01]  /*5dd0*/  @!UP0 UMOV UR4, UR9 ;  /* 0x0000000900048c82 */ /* 0x000fe20008000000 */
[----:B--2---:R-:W-:Y:S02]  /*5de0*/  @!UP0 UISETP.NE.AND UP2, UPT, UR5, 0x1, UPT ;  /* 0x000000010500888c */ /* 0x004fe4000bf45270 */
[----:B------:R-:W-:Y:S01]  /*5df0*/  @!UP0 USHF.R.U32.HI UR4, URZ, UR13, UR4 ;  /* 0x0000000dff048299 */ /* 0x000fe20008011604 */
[----:B------:R-:W-:Y:S02]  /*5e00*/  @!UP0 UMOV UR6, UR7 ;  /* 0x0000000700068c82 */ /* 0x000fe40008000000 */
[----:B---3--:R-:W-:Y:S02]  /*5e10*/  @!UP0 USHF.R.U32.HI UR6, URZ, UR10, UR6 ;  /* 0x0000000aff068299 */ /* 0x008fe40008011606 */
[----:B------:R-:W-:Y:S02]  /*5e20*/  @!UP0 USEL UR7, UR38, UR4, !UP2 ;  /* 0x0000000426078287 */ /* 0x000fe4000d000000 */
[----:B------:R-:W-:Y:S04]  /*5e30*/  @!UP0 USEL UR6, UR37, UR6, !UP1 ;  /* 0x0000000625068287 */ /* 0x000fe8000c800000 */
[----:B------:R-:W-:Y:S02]  /*5e40*/  @!UP0 UIADD3 UR4, UPT, UPT, -UR7, UR6, URZ ;  /* 0x0000000607048290 */ /* 0x000fe4000fffe1ff */
[----:B------:R-:W-:Y:S02]  /*5e50*/  @!UP0 UIADD3 UR6, UPT, UPT, UR7, -UR6, URZ ;  /* 0x8000000607068290 */ /* 0x000fe4000fffe0ff */
[----:B------:R-:W-:Y:S02]  /*5e60*/  @!UP0 UIMAD UR38, UR4, UR5, UR38 ;  /* 0x00000005042682a4 */ /* 0x000fe4000f8e0226 */
[----:B------:R-:W-:Y:S02]  /*5e70*/  @!UP0 UIMAD UR37, UR6, UR14, UR37 ;  /* 0x0000000e062582a4 */ /* 0x000fe4000f8e0225 */
[----:B------:R-:W-:Y:S09]  /*5e80*/  ULOP3.LUT UP0, URZ, UR11, 0x3f0, URZ, 0xc0, !UPT ;  /* 0x000003f00bff7892 */ /* 0x000ff2000f80c0ff */
[----:B------:R-:W-:Y:S05]  /*5e90*/  BRA.U !UP0, `(.L_x_95) ;  /* 0x00000001087c7547 */ /* 0x000fea000b800000 */
[----:B------:R-:W1:Y:S01]  /*5ea0*/  LDCU.64 UR8, c[0x4][0x80] ;  /* 0x01001000ff0877ac */ /* 0x000e620008000a00 */
[----:B------:R-:W-:Y:S01]  /*5eb0*/  MOV R2, 0x0 ;  /* 0x0000000000027802 */ /* 0x000fe20000000f00 */
[----:B------:R-:W-:Y:S02]  /*5ec0*/  HFMA2 R12, -RZ, RZ, 0, 5.9604644775390625e-08 ;  /* 0x00000001ff0c7431 */ /* 0x000fe400000001ff */
[----:B------:R-:W-:Y:S01]  /*5ed0*/  IMAD.MOV.U32 R8, RZ, RZ, 0x70 ;  /* 0x00000070ff087424 */ /* 0x000fe200078e00ff */
[----:B------:R2:W3:Y:S01]  /*5ee0*/  LDC.64 R14, c[0x4][R2] ;  /* 0x01000000020e7b82 */ /* 0x0004e20000000a00 */
[----:B------:R-:W4:Y:S01]  /*5ef0*/  LDCU.64 UR6, c[0x4][0x88] ;  /* 0x01001100ff0677ac */ /* 0x000f220008000a00 */
[----:B------:R-:W-:Y:S01]  /*5f00*/  IMAD.MOV.U32 R13, RZ, RZ, RZ ;  /* 0x000000ffff0d7224 */ /* 0x000fe200078e00ff */
[----:B------:R-:W2:Y:S01]  /*5f10*/  LDCU.64 UR4, c[0x4][0x8] ;  /* 0x01000100ff0477ac */ /* 0x000ea20008000a00 */
[----:B-1----:R-:W-:Y:S01]  /*5f20*/  MOV R5, UR9 ;  /* 0x0000000900057c02 */ /* 0x002fe20008000f00 */
[----:B------:R-:W-:Y:S01]  /*5f30*/  IMAD.U32 R4, RZ, RZ, UR8 ;  /* 0x00000008ff047e24 */ /* 0x000fe2000f8e00ff */
[----:B----4-:R-:W-:Y:S01]  /*5f40*/  MOV R7, UR7 ;  /* 0x0000000700077c02 */ /* 0x010fe20008000f00 */
[----:B------:R-:W-:Y:S01]  /*5f50*/  IMAD.U32 R6, RZ, RZ, UR6 ;  /* 0x00000006ff067e24 */ /* 0x000fe2000f8e00ff */
[----:B--2---:R-:W-:Y:S01]  /*5f60*/  MOV R11, UR5 ;  /* 0x00000005000b7c02 */ /* 0x004fe20008000f00 */
[----:B------:R-:W-:Y:S02]  /*5f70*/  IMAD.U32 R10, RZ, RZ, UR4 ;  /* 0x00000004ff0a7e24 */ /* 0x000fe4000f8e00ff */
[----:B------:R-:W-:Y:S07]  /*5f80*/  LEPC R20, `(.L_x_96) ;  /* 0x000000001014794e */ /* 0x000fee0000000000 */
[----:B---3-5:R-:W-:Y:S05]  /*5f90*/  CALL.ABS.NOINC R14 ;  /* 0x000000000e007343 */ /* 0x028fea0003c00000 */
.L_x_96:
[----:B------:R-:W1:Y:S01]  /*5fa0*/  LDCU.64 UR8, c[0x4][0x80] ;  /* 0x01001000ff0877ac */ /* 0x000e620008000a00 */
[----:B------:R-:W2:Y:S01]  /*5fb0*/  LDC.64 R2, c[0x4][R2] ;  /* 0x0100000002027b82 */ /* 0x000ea20000000a00 */
[----:B------:R-:W-:Y:S02]  /*5fc0*/  HFMA2 R12, -RZ, RZ, 0, 5.9604644775390625e-08 ;  /* 0x00000001ff0c7431 */ /* 0x000fe400000001ff */
[----:B------:R-:W-:Y:S02]  /*5fd0*/  IMAD.MOV.U32 R8, RZ, RZ, 0x70 ;  /* 0x00000070ff087424 */ /* 0x000fe400078e00ff */
[----:B------:R-:W-:Y:S01]  /*5fe0*/  IMAD.MOV.U32 R13, RZ, RZ, RZ ;  /* 0x000000ffff0d7224 */ /* 0x000fe200078e00ff */
[----:B------:R-:W3:Y:S01]  /*5ff0*/  LDCU.64 UR6, c[0x4][0x88] ;  /* 0x01001100ff0677ac */ /* 0x000ee20008000a00 */
[----:B------:R-:W4:Y:S01]  /*6000*/  LDCU.64 UR4, c[0x4][0x8] ;  /* 0x01000100ff0477ac */ /* 0x000f220008000a00 */
[----:B-1----:R-:W-:Y:S02]  /*6010*/  MOV R4, UR8 ;  /* 0x0000000800047c02 */ /* 0x002fe40008000f00 */
[----:B------:R-:W-:Y:S02]  /*6020*/  MOV R5, UR9 ;  /* 0x0000000900057c02 */ /* 0x000fe40008000f00 */
[----:B---3--:R-:W-:Y:S01]  /*6030*/  MOV R7, UR7 ;  /* 0x0000000700077c02 */ /* 0x008fe20008000f00 */
[----:B------:R-:W-:Y:S01]  /*6040*/  IMAD.U32 R6, RZ, RZ, UR6 ;  /* 0x00000006ff067e24 */ /* 0x000fe2000f8e00ff */
[----:B----4-:R-:W-:Y:S01]  /*6050*/  MOV R11, UR5 ;  /* 0x00000005000b7c02 */ /* 0x010fe20008000f00 */
[----:B------:R-:W-:Y:S02]  /*6060*/  IMAD.U32 R10, RZ, RZ, UR4 ;  /* 0x00000004ff0a7e24 */ /* 0x000fe4000f8e00ff */
[----:B------:R-:W-:Y:S07]  /*6070*/  LEPC R20, `(.L_x_95) ;  /* 0x000000001014794e */ /* 0x000fee0000000000 */
[----:B--2---:R-:W-:Y:S05]  /*6080*/  CALL.ABS.NOINC R2 ;  /* 0x0000000002007343 */ /* 0x004fea0003c00000 */
.L_x_95:
[----:B------:R-:W-:Y:S02]  /*6090*/  R2UR UR6, R57 ;  /* 0x00000000390672ca */ /* 0x000fe400000e0000 */
[----:B------:R-:W-:Y:S02]  /*60a0*/  R2UR UR5, R66 ;  /* 0x00000000420572ca */ /* 0x000fe400000e0000 */
[----:B------:R-:W-:Y:S02]  /*60b0*/  R2UR UR4, R65 ;  /* 0x00000000410472ca */ /* 0x000fe400000e0000 */
[----:B------:R-:W-:Y:S02]  /*60c0*/  ISETP.NE.U32.AND P4, PT, R50, RZ, PT ;  /* 0x000000ff3200720c */ /* 0x000fe40003f85070 */
[----:B------:R-:W-:Y:S02]  /*60d0*/  ISETP.NE.U32.AND P2, PT, RZ, UR60, PT ;  /* 0x0000003cff007c0c */ /* 0x000fe4000bf45070 */
[----:B------:R-:W-:Y:S02]  /*60e0*/  ISETP.NE.AND.EX P4, PT, R51, RZ, PT, P4 ;  /* 0x000000ff3300720c */ /* 0x000fe40003f85340 */
[----:B------:R-:W-:Y:S01]  /*60f0*/  ISETP.NE.AND.EX P2, PT, RZ, UR61, PT, P2 ;  /* 0x0000003dff007c0c */ /* 0x000fe2000bf45320 */
[----:B------:R-:W-:Y:S02]  /*6100*/  UISETP.NE.AND UP2, UPT, UR6, URZ, UPT ;  /* 0x000000ff0600728c */ /* 0x000fe4000bf45270 */
[----:B------:R-:W-:Y:S04]  /*6110*/  UISETP.NE.U32.AND UP0, UPT, UR5, URZ, UPT ;  /* 0x000000ff0500728c */ /* 0x000fe8000bf05070 */
[----:B------:R-:W-:Y:S01]  /*6120*/  UISETP.NE.AND.EX UP1, UPT, UR4, URZ, UPT, UP0 ;  /* 0x000000ff0400728c */ /* 0x000fe2000bf25300 */
[----:B------:R-:W-:Y:S01]  /*6130*/  PLOP3.LUT P1, PT, PT, PT, UP2, 0x80, 0x8 ;  /* 0x000000000008781c */ /* 0x000fe20003f2f028 */
[----:B------:R-:W-:Y:S03]  /*6140*/  UPLOP3.LUT UP0, UPT, UPT, UPT, UPT, 0x40, 0x4 ;  /* 0x000000000004789c */ /* 0x000fe60003f0e870 */
[----:B------:R-:W-:Y:S06]  /*6150*/  @UP2 UPLOP3.LUT UP0, UPT, UPT, UPT, UP1, 0x80, 0x8 ;  /* 0x000000000008289c */ /* 0x000fec0003f0f010 */
[----:B------:R-:W-:Y:S01]  /*6160*/  PLOP3.LUT P0, PT, PT, PT, UP0, 0x80, 0x8 ;  /* 0x000000000008781c */ /* 0x000fe20003f0f008 */
[----:B------:R-:W-:Y:S01]  /*6170*/  @!UPT UIADD3 URZ, UPT, UPT, URZ, URZ, URZ ;  /* 0x000000fffffff290 */ /* 0x000fe2000fffe0ff */
[----:B------:R-:W-:Y:S11]  /*6180*/  BRA.U !UP1, `(.L_x_97) ;  /* 0x0000000109407547 */ /* 0x000ff6000b800000 */
[----:B------:R-:W-:Y:S01]  /*6190*/  UISETP.NE.U32.AND UP0, UPT, UR60, URZ, UPT ;  /* 0x000000ff3c00728c */ /* 0x000fe2000bf05070 */
[----:B------:R-:W-:Y:S01]  /*61a0*/  R2UR UR6, R66 ;  /* 0x00000000420672ca */ /* 0x000fe200000e0000 */
[----:B------:R-:W1:Y:S01]  /*61b0*/  LDCU.64 UR8, c[0x0][0x358] ;  /* 0x00006b00ff0877ac */ /* 0x000e620008000a00 */
[----:B------:R-:W-:Y:S02]  /*61c0*/  HFMA2 R53, -RZ, RZ, 0, 5.9604644775390625e-08 ;  /* 0x00000001ff357431 */ /* 0x000fe400000001ff */
[----:B------:R-:W-:Y:S01]  /*61d0*/  IMAD.MOV.U32 R0, RZ, RZ, 0x1 ;  /* 0x00000001ff007424 */ /* 0x000fe200078e00ff */
[----:B------:R-:W-:Y:S06]  /*61e0*/  UISETP.NE.AND.EX UP0, UPT, UR61, URZ, UPT, UP0 ;  /* 0x000000ff3d00728c */ /* 0x000fec000bf05300 */
[----:B------:R-:W-:Y:S05]  /*61f0*/  PLOP3.LUT P3, PT, PT, PT, UP0, 0x80, 0x8 ;  /* 0x000000000008781c */ /* 0x000fea0003f6f008 */
[----:B------:R-:W2:Y:S01]  /*6200*/  @UP0 LDCU.64 UR4, c[0x0][0x888] ;  /* 0x00011100ff0407ac */ /* 0x000ea20008000a00 */
[----:B------:R-:W-:Y:S07]  /*6210*/  @UP0 UIMAD UR6, UR36, UR6, URZ ;  /* 0x00000006240602a4 */ /* 0x000fee000f8e02ff */
[----:B------:R-:W-:Y:S01]  /*6220*/  @!P3 PRMT R53, R0, 0x7610, R53 ;  /* 0x000076100035b816 */ /* 0x000fe20000000035 */
[----:B--2---:R-:W-:Y:S06]  /*6230*/  @UP0 UIMAD.WIDE UR4, UR6, 0x4, UR4 ;  /* 0x00000004060408a5 */ /* 0x004fec000f8e0204 */
[----:B-----5:R-:W-:Y:S02]  /*6240*/  IMAD.U32 R26, RZ, RZ, UR4 ;  /* 0x00000004ff1a7e24 */ /* 0x020fe4000f8e00ff */
[----:B------:R-:W-:Y:S03]  /*6250*/  IMAD.U32 R27, RZ, RZ, UR5 ;  /* 0x00000005ff1b7e24 */ /* 0x000fe6000f8e00ff */
[----:B------:R-:W2:Y:S02]  /*6260*/  @!UP0 LDCU UR4, c[0x0][0x880] ;  /* 0x00011000ff0487ac */ /* 0x000ea40008000800 */
[----:B-1----:R1:W5:Y:S02]  /*6270*/  @P3 LDG.E R26, desc[UR8][R26.64] ;  /* 0x000000081a1a3981 */ /* 0x002364000c1e1900 */
[----:B-12---:R-:W-:Y:S02]  /*6280*/  @!P3 MOV R26, UR4 ;  /* 0x00000004001abc02 */ /* 0x006fe40008000f00 */
.L_x_97:
[----:B------:R-:W-:Y:S05]  /*6290*/  @!P4 BRA `(.L_x_98) ;  /* 0x000000000024c947 */ /* 0x000fea0003800000 */
[----:B------:R-:W-:Y:S01]  /*62a0*/  ISETP.NE.U32.AND P3, PT, R48, RZ, PT ;  /* 0x000000ff3000720c */ /* 0x000fe20003f65070 */
[----:B------:R-:W1:Y:S03]  /*62b0*/  LDCU.64 UR4, c[0x0][0x358] ;  /* 0x00006b00ff0477ac */ /* 0x000e660008000a00 */
[----:B------:R-:W-:Y:S11]  /*62c0*/  ISETP.NE.AND.EX P3, PT, R49, RZ, PT, P3 ;  /* 0x000000ff3100720c */ /* 0x000ff60003f65330 */
[----:B------:R-:W-:Y:S02]  /*62d0*/  @!UPT UIADD3 URZ, UPT, UPT, URZ, URZ, URZ ;  /* 0x000000fffffff290 */ /* 0x000fe4000fffe0ff */
[----:B------:R-:W2:Y:S01]  /*62e0*/  @P3 LDC.64 R2, c[0x0][0x8a8] ;  /* 0x00022a00ff023b82 */ /* 0x000ea20000000a00 */
[----:B------:R-:W-:Y:S04]  /*62f0*/  @P3 IMAD R0, R50, UR36, RZ ;  /* 0x0000002432003c24 */ /* 0x000fe8000f8e02ff */
[----:B--2---:R-:W-:Y:S05]  /*6300*/  @P3 IMAD.WIDE R2, R0, 0x4, R2 ;  /* 0x0000000400023825 */ /* 0x004fea00078e0202 */
[----:B-1---5:R1:W5:Y:S02]  /*6310*/  @P3 LDG.E R24, desc[UR4][R2.64] ;  /* 0x0000000402183981 */ /* 0x022364000c1e1900 */
[----:B-1----:R-:W2:Y:S02]  /*6320*/  @!P3 LDC R24, c[0x0][0x8a0] ;  /* 0x00022800ff18bb82 */ /* 0x002ea40000000800 */
.L_x_98:
[----:B-----5:R-:W-:Y:S01]  /*6330*/  FSETP.NEU.AND P3, PT, R26, RZ, PT ;  /* 0x000000ff1a00720b */ /* 0x020fe20003f6d000 */
[----:B------:R-:W-:Y:S01]  /*6340*/  IMAD.U32 R2, RZ, RZ, UR46 ;  /* 0x0000002eff027e24 */ /* 0x000fe2000f8e00ff */
[----:B------:R-:W-:Y:S01]  /*6350*/  SEL R5, RZ, 0xffffffff, P2 ;  /* 0xffffffffff057807 */ /* 0x000fe20001000000 */
[----:B------:R-:W-:Y:S01]  /*6360*/  ULOP3.LUT UR4, UR55, 0x1, URZ, 0x3c, !UPT ;  /* 0x0000000137047892 */ /* 0x000fe2000f8e3cff */
[----:B------:R-:W-:Y:S01]  /*6370*/  @P1 LOP3.LUT P2, RZ, R53, 0xff, RZ, 0xc0, !PT ;  /* 0x000000ff35ff1812 */ /* 0x000fe2000784c0ff */
[----:B------:R-:W-:Y:S01]  /*6380*/  BSSY B1, `(.L_x_99) ;  /* 0x000004b000017945 */ /* 0x000fe20003800000 */
[----:B------:R-:W-:Y:S01]  /*6390*/  @P1 SEL R0, RZ, 0xffffffff, P3 ;  /* 0xffffffffff001807 */ /* 0x000fe20001800000 */
[----:B------:R-:W-:Y:S01]  /*63a0*/  IMAD.MOV.U32 R76, RZ, RZ, 0x1 ;  /* 0x00000001ff4c7424 */ /* 0x000fe200078e00ff */
[----:B------:R-:W-:Y:S01]  /*63b0*/  LEA R2, R2, UR44, 0x3 ;  /* 0x0000002c02027c11 */ /* 0x000fe2000f8e18ff */
[----:B------:R-:W-:Y:S01]  /*63c0*/  IMAD.U32 R74, RZ, RZ, UR4 ;  /* 0x00000004ff4a7e24 */ /* 0x000fe2000f8e00ff */
[----:B------:R-:W-:Y:S01]  /*63d0*/  @P0 SEL R0, R5, R0, !P2 ;  /* 0x0000000005000207 */ /* 0x000fe20005000000 */
[----:B------:R-:W-:Y:S01]  /*63e0*/  IMAD.U32 R75, RZ, RZ, UR46 ;  /* 0x0000002eff4b7e24 */ /* 0x000fe2000f8e00ff */
[----:B------:R-:W-:Y:S02]  /*63f0*/  LEA R71, R22, UR44, 0x3 ;  /* 0x0000002c16477c11 */ /* 0x000fe4000f8e18ff */
[----:B------:R-:W-:Y:S02]  /*6400*/  CS2R R38, SRZ ;  /* 0x0000000000267805 */ /* 0x000fe4000001ff00 */
[----:B------:R-:W-:Y:S02]  /*6410*/  @P1 LOP3.LUT R0, R0, 0x1, RZ, 0xc0, !PT ;  /* 0x0000000100001812 */ /* 0x000fe400078ec0ff */
[----:B------:R-:W-:Y:S02]  /*6420*/  CS2R R36, SRZ ;  /* 0x0000000000247805 */ /* 0x000fe4000001ff00 */
[----:B------:R-:W-:Y:S02]  /*6430*/  SHF.L.U32 R3, R61, 0x1f, RZ ;  /* 0x0000001f3d037819 */ /* 0x000fe400000006ff */
[----:B------:R-:W-:Y:S02]  /*6440*/  CS2R R34, SRZ ;  /* 0x0000000000227805 */ /* 0x000fe4000001ff00 */
[----:B------:R-:W-:Y:S02]  /*6450*/  ISETP.NE.U32.OR P5, PT, R0, 0x1, !P1 ;  /* 0x000000010000780c */ /* 0x000fe40004fa5470 */
[----:B------:R-:W-:Y:S02]  /*6460*/  CS2R R32, SRZ ;  /* 0x0000000000207805 */ /* 0x000fe4000001ff00 */
[----:B------:R-:W-:Y:S02]  /*6470*/  PLOP3.LUT P2, PT, PT, PT, UP1, 0x80, 0x8 ;  /* 0x000000000008781c */ /* 0x000fe40003f4f018 */
[----:B------:R-:W-:Y:S02]  /*6480*/  CS2R R42, SRZ ;  /* 0x00000000002a7805 */ /* 0x000fe4000001ff00 */
[----:B------:R-:W-:Y:S02]  /*6490*/  LEA.HI R25, R22, R22, RZ, 0x1 ;  /* 0x0000001616197211 */ /* 0x000fe400078f08ff */
[----:B------:R-:W-:Y:S02]  /*64a0*/  CS2R R40, SRZ ;  /* 0x0000000000287805 */ /* 0x000fe4000001ff00 */
[----:B------:R-:W-:Y:S02]  /*64b0*/  LOP3.LUT P4, R58, R53, 0xff, RZ, 0xc0, !PT ;  /* 0x000000ff353a7812 */ /* 0x000fe4000788c0ff */
[----:B------:R-:W-:Y:S02]  /*64c0*/  CS2R R46, SRZ ;  /* 0x00000000002e7805 */ /* 0x000fe4000001ff00 */
[----:B------:R-:W-:Y:S02]  /*64d0*/  SEL R4, RZ, 0xffffffff, P3 ;  /* 0xffffffffff047807 */ /* 0x000fe40001800000 */
[----:B------:R-:W-:Y:S02]  /*64e0*/  CS2R R44, SRZ ;  /* 0x00000000002c7805 */ /* 0x000fe4000001ff00 */
[----:B------:R-:W-:Y:S02]  /*64f0*/  P2R R70, PR, RZ, 0x20 ;  /* 0x00000020ff467803 */ /* 0x000fe40000000000 */
[----:B------:R-:W-:Y:S02]  /*6500*/  @P5 SHF.L.U32 R0, R74, 0x1f, RZ ;  /* 0x0000001f4a005819 */ /* 0x000fe400000006ff */
[----:B------:R-:W-:Y:S02]  /*6510*/  @P2 SEL R4, R5, R4, !P4 ;  /* 0x0000000405042207 */ /* 0x000fe40006000000 */
[----:B------:R1:W3:Y:S02]  /*6520*/  @P5 SYNCS.PHASECHK.TRANS64.TRYWAIT P1, [R2+URZ+0x60], R0 ;  /* 0x00006000020055a7 */ /* 0x0002e400080211ff */
[----:B------:R-:W-:Y:S04]  /*6530*/  LOP3.LUT R4, R4, 0x1, RZ, 0xc0, !PT ;  /* 0x0000000104047812 */ /* 0x000fe800078ec0ff */
[----:B------:R-:W-:Y:S04]  /*6540*/  ISETP.NE.U32.AND P2, PT, R4, 0x1, PT ;  /* 0x000000010400780c */ /* 0x000fe80003f45070 */
[----:B------:R-:W-:Y:S01]  /*6550*/  P2R R77, PR, RZ, 0x4 ;  /* 0x00000004ff4d7803 */ /* 0x000fe20000000000 */
[----:B------:R4:W2:Y:S01]  /*6560*/  SYNCS.PHASECHK.TRANS64.TRYWAIT P0, [R71+URZ+0xc0], R3 ;  /* 0x0000c003470075a7 */ /* 0x0008a200080011ff */
[C---:B-1----:R-:W-:Y:S01]  /*6570*/  IMAD.SHL.U32 R0, R25.reuse, 0x20, RZ ;  /* 0x0000002019007824 */ /* 0x042fe200078e00ff */
[----:B------:R-:W-:Y:S04]  /*6580*/  LOP3.LUT R25, R25, 0xffe, RZ, 0xc0, !PT ;  /* 0x00000ffe19197812 */ /* 0x000fe800078ec0ff */
[----:B------:R-:W-:Y:S01]  /*6590*/  LOP3.LUT R0, R0, 0xffffffc0, RZ, 0xc0, !PT ;  /* 0xffffffc000007812 */ /* 0x000fe200078ec0ff */
[----:B------:R-:W-:Y:S04]  /*65a0*/  IMAD.IADD R25, R22, 0x1, -R25 ;  /* 0x0000000116197824 */ /* 0x000fe800078e0a19 */
[----:B------:R-:W-:Y:S04]  /*65b0*/  IMAD.IADD R0, R23, 0x1, R0 ;  /* 0x0000000117007824 */ /* 0x000fe800078e0200 */
[----:B------:R-:W-:Y:S01]  /*65c0*/  IMAD R25, R25, 0x100000, R0 ;  /* 0x0010000019197824 */ /* 0x000fe200078e0200 */
[----:B---3--:R-:W-:Y:S01]  /*65d0*/  @P5 SEL R76, RZ, 0x1, !P1 ;  /* 0x00000001ff4c5807 */ /* 0x008fe20004800000 */
[----:B----4-:R-:W-:Y:S06]  /*65e0*/  @!P5 BRA `(.L_x_100) ;  /* 0x000000000090d947 */ /* 0x010fec0003800000 */
[----:B------:R-:W-:Y:S01]  /*65f0*/  HFMA2 R43, -RZ, RZ, 0, 0 ;  /* 0x00000000ff2b7431 */ /* 0x000fe200000001ff */
[----:B------:R-:W-:Y:S01]  /*6600*/  ISETP.NE.AND P1, PT, R76, RZ, PT ;  /* 0x000000ff4c00720c */ /* 0x000fe20003f25270 */
[----:B------:R-:W-:Y:S01]  /*6610*/  IMAD.U32 R5, RZ, RZ, UR46 ;  /* 0x0000002eff057e24 */ /* 0x000fe2000f8e00ff */
[----:B------:R-:W-:Y:S11]  /*6620*/  BSSY B0, `(.L_x_101) ;  /* 0x0000005000007945 */ /* 0x000ff60003800000 */
[----:B------:R-:W-:Y:S05]  /*6630*/  @P1 BRA `(.L_x_102) ;  /* 0x00000000000c1947 */ /* 0x000fea0003800000 */
[----:B------:R-:W-:Y:S04]  /*6640*/  SHF.L.U32 R0, R74, 0x1f, RZ ;  /* 0x0000001f4a007819 */ /* 0x000fe800000006ff */
[----:B------:R-:W1:Y:S02]  /*6650*/  SYNCS.PHASECHK.TRANS64.TRYWAIT P1, [R2+URZ+0x60], R0 ;  /* 0x00006000020075a7 */ /* 0x000e6400080211ff */
[----:B-1----:R-:W-:Y:S05]  /*6660*/  @!P1 BRA `(.L_x_103) ;  /* 0x0000002000809947 */ /* 0x002fea0003800000 */
.L_x_102:
[----:B------:R-:W-:Y:S05]  /*6670*/  BSYNC B0 ;  /* 0x0000000000007941 */ /* 0x000fea0003800000 */
.L_x_101:
[----:B------:R-:W-:Y:S01]  /*6680*/  ISETP.NE.AND P1, PT, R77, RZ, PT ;  /* 0x000000ff4d00720c */ /* 0x000fe20003f25270 */
[----:B------:R-:W-:Y:S01]  /*6690*/  IMAD.MOV.U32 R42, RZ, RZ, RZ ;  /* 0x000000ffff2a7224 */ /* 0x000fe200078e00ff */
[----:B------:R-:W-:Y:S02]  /*66a0*/  CS2R R40, SRZ ;  /* 0x0000000000287805 */ /* 0x000fe4000001ff00 */
[----:B------:R-:W-:Y:S02]  /*66b0*/  CS2R R46, SRZ ;  /* 0x00000000002e7805 */ /* 0x000fe4000001ff00 */
[----:B------:R-:W-:Y:S02]  /*66c0*/  CS2R R44, SRZ ;  /* 0x00000000002c7805 */ /* 0x000fe4000001ff00 */
[----:B------:R-:W-:Y:S02]  /*66d0*/  CS2R R34, SRZ ;  /* 0x0000000000227805 */ /* 0x000fe4000001ff00 */
[----:B------:R-:W-:Y:S02]  /*66e0*/  CS2R R32, SRZ ;  /* 0x0000000000207805 */ /* 0x000fe4000001ff00 */
[----:B------:R-:W-:Y:S02]  /*66f0*/  CS2R R38, SRZ ;  /* 0x0000000000267805 */ /* 0x000fe4000001ff00 */
[----:B------:R-:W-:Y:S01]  /*6700*/  CS2R R36, SRZ ;  /* 0x0000000000247805 */ /* 0x000fe2000001ff00 */
[----:B------:R-:W-:Y:S01]  /*6710*/  @P1 IMAD R5, R5, 0x800, R52 ;  /* 0x0000080005051824 */ /* 0x000fe200078e0234 */
[----:B------:R-:W-:Y:S05]  /*6720*/  @P1 WARPSYNC.ALL ;  /* 0x0000000000001948 */ /* 0x000fea0003800000 */
[----:B------:R-:W-:Y:S01]  /*6730*/  @P1 LEA R5, R5, UR44, 0x2 ;  /* 0x0000002c05051c11 */ /* 0x000fe2000f8e10ff */
[----:B------:R-:W-:Y:S04]  /*6740*/  UIADD3 UR4, UPT, UPT, UR46, 0x1, URZ ;  /* 0x000000012e047890 */ /* 0x000fe8000fffe0ff */
[----:B------:R3:W4:Y:S01]  /*6750*/  @P1 LDSM.16.M88.4 R44, [R5+0x400] ;  /* 0x00040000052c183b */ /* 0x0007220000000200 */
[----:B------:R-:W-:Y:S01]  /*6760*/  @P1 VIADD R4, R5, 0x400 ;  /* 0x0000040005041836 */ /* 0x000fe20000000000 */
[----:B------:R-:W-:Y:S01]  /*6770*/  UISETP.NE.AND UP0, UPT, UR4, 0x3, UPT ;  /* 0x000000030400788c */ /* 0x000fe2000bf05270 */
[C-C-:B-1----:R-:W-:Y:S02]  /*6780*/  @P1 IMAD R2, R63.reuse, 0x4, R5.reuse ;  /* 0x000000043f021824 */ /* 0x142fe400078e0205 */
[C---:B------:R-:W-:Y:S01]  /*6790*/  @P1 IMAD R4, R62.reuse, 0x4, R4 ;  /* 0x000000043e041824 */ /* 0x040fe200078e0204 */
[----:B------:R-:W-:Y:S01]  /*67a0*/  USEL UR5, URZ, 0x1, UP0 ;  /* 0x00000001ff057887 */ /* 0x000fe20008000000 */
[----:B------:R-:W-:Y:S01]  /*67b0*/  @P1 IMAD R0, R62, 0x4, R5 ;  /* 0x000000043e001824 */ /* 0x000fe200078e0205 */
[----:B------:R3:W1:Y:S01]  /*67c0*/  @P1 LDSM.16.M88.4 R40, [R2+0x400] ;  /* 0x000400000228183b */ /* 0x0006620000000200 */
[----:B------:R-:W-:Y:S01]  /*67d0*/  @P1 IMAD R4, R63, 0x4, R4 ;  /* 0x000000043f041824 */ /* 0x000fe200078e0204 */
[----:B------:R-:W-:Y:S02]  /*67e0*/  USEL UR4, UR4, URZ, UP0 ;  /* 0x000000ff04047287 */ /* 0x000fe40008000000 */
[----:B------:R3:W1:Y:S01]  /*67f0*/  @P1 LDSM.16.M88.4 R32, [R0+0x400] ;  /* 0x000400000020183b */ /* 0x0006620000000200 */
[----:B------:R-:W-:Y:S03]  /*6800*/  LOP3.LUT R74, R74, UR5, RZ, 0x3c, !PT ;  /* 0x000000054a4a7c12 */ /* 0x000fe6000f8e3cff */
[----:B------:R3:W1:Y:S01]  /*6810*/  @P1 LDSM.16.M88.4 R36, [R4] ;  /* 0x000000000424183b */ /* 0x0006620000000200 */
[----:B------:R-:W-:Y:S03]  /*6820*/  IMAD.U32 R75, RZ, RZ, UR4 ;  /* 0x00000004ff4b7e24 */ /* 0x000fe6000f8e00ff */
.L_x_100:
[----:B------:R-:W-:Y:S05]  /*6830*/  BSYNC B1 ;  /* 0x0000000000017941 */ /* 0x000fea0003800000 */
.L_x_99:
[----:B---3--:R-:W-:Y:S04]  /*6840*/  SHF.R.U32.HI R0, RZ, 0x15, R25 ;  /* 0x00000015ff007819 */ /* 0x008fe80000011619 */
[----:B------:R-:W-:Y:S01]  /*6850*/  LOP3.LUT P1, RZ, R0, 0x3, R54, 0x48, !PT ;  /* 0x0000000300ff7812 */ /* 0x000fe20007824836 */
[----:B------:R-:W-:Y:S01]  /*6860*/  @!UPT UIADD3 URZ, UPT, UPT, URZ, URZ, URZ ;  /* 0x000000fffffff290 */ /* 0x000fe2000fffe0ff */
[----:B--2---:R-:W-:Y:S11]  /*6870*/  @P0 BRA `(.L_x_104) ;  /* 0x0000000000080947 */ /* 0x004ff60003800000 */
[----:B------:R-:W2:Y:S02]  /*6880*/  SYNCS.PHASECHK.TRANS64.TRYWAIT P0, [R71+URZ+0xc0], R3 ;  /* 0x0000c003470075a7 */ /* 0x000ea400080011ff */
[----:B--2---:R-:W-:Y:S05]  /*6890*/  @!P0 BRA `(.L_x_105) ;  /* 0x0000002000088947 */ /* 0x004fea0003800000 */
.L_x_104:
[----:B------:R-:W-:Y:S05]  /*68a0*/  @!P1 BRA `(.L_x_106) ;  /* 0x0000000000409947 */ /* 0x000fea0003800000 */
[----:B------:R-:W3:Y:S01]  /*68b0*/  LDCU.64 UR8, c[0x4][0x70] ;  /* 0x01000e00ff0877ac */ /* 0x000ee20008000a00 */
[----:B--2---:R-:W-:Y:S01]  /*68c0*/  MOV R3, 0x0 ;  /* 0x0000000000037802 */ /* 0x004fe20000000f00 */
[----:B------:R-:W-:Y:S02]  /*68d0*/  HFMA2 R12, -RZ, RZ, 0, 5.9604644775390625e-08 ;  /* 0x00000001ff0c7431 */ /* 0x000fe400000001ff */
[----:B------:R-:W-:Y:S02]  /*68e0*/  IMAD.MOV.U32 R8, RZ, RZ, 0x192 ;  /* 0x00000192ff087424 */ /* 0x000fe400078e00ff */
[----:B------:R-:W-:Y:S01]  /*68f0*/  IMAD.MOV.U32 R13, RZ, RZ, RZ ;  /* 0x000000ffff0d7224 */ /* 0x000fe200078e00ff */
[----:B------:R-:W2:Y:S01]  /*6900*/  LDCU.64 UR6, c[0x4][0x78] ;  /* 0x01000f00ff0677ac */ /* 0x000ea20008000a00 */
[----:B------:R-:W1:Y:S01]  /*6910*/  LDC.64 R2, c[0x4][R3] ;  /* 0x0100000003027b82 */ /* 0x000e620000000a00 */
[----:B------:R-:W5:Y:S01]  /*6920*/  LDCU.64 UR4, c[0x4][0x10] ;  /* 0x01000200ff0477ac */ /* 0x000f620008000a00 */
[----:B---3--:R-:W-:Y:S01]  /*6930*/  MOV R5, UR9 ;  /* 0x0000000900057c02 */ /* 0x008fe20008000f00 */
[----:B------:R-:W-:Y:S01]  /*6940*/  IMAD.U32 R4, RZ, RZ, UR8 ;  /* 0x00000008ff047e24 */ /* 0x000fe2000f8e00ff */
[----:B--2---:R-:W-:Y:S01]  /*6950*/  MOV R7, UR7 ;  /* 0x0000000700077c02 */ /* 0x004fe20008000f00 */
[----:B------:R-:W-:Y:S01]  /*6960*/  IMAD.U32 R6, RZ, RZ, UR6 ;  /* 0x00000006ff067e24 */ /* 0x000fe2000f8e00ff */
[----:B-----5:R-:W-:Y:S01]  /*6970*/  MOV R11, UR5 ;  /* 0x00000005000b7c02 */ /* 0x020fe20008000f00 */
[----:B------:R-:W-:Y:S02]  /*6980*/  IMAD.U32 R10, RZ, RZ, UR4 ;  /* 0x00000004ff0a7e24 */ /* 0x000fe4000f8e00ff */
[----:B------:R-:W-:Y:S07]  /*6990*/  LEPC R20, `(.L_x_106) ;  /* 0x000000001014794e */ /* 0x000fee0000000000 */
[----:B-1--4-:R-:W-:Y:S05]  /*69a0*/  CALL.ABS.NOINC R2 ;  /* 0x0000000002007343 */ /* 0x012fea0003c00000 */
.L_x_106:
[----:B----4-:R-:W-:Y:S01]  /*69b0*/  LOP3.LUT R20, R44, 0xffffe000, RZ, 0xc0, !PT ;  /* 0xffffe0002c147812 */ /* 0x010fe200078ec0ff */
[----:B------:R-:W-:Y:S05]  /*69c0*/  WARPSYNC.ALL ;  /* 0x0000000000007948 */ /* 0x000fea0003800000 */
[----:B------:R-:W-:Y:S01]  /*69d0*/  R2UR UR4, R25 ;  /* 0x00000000190472ca */ /* 0x000fe200000e0000 */
[----:B------:R-:W-:Y:S01]  /*69e0*/  IMAD.SHL.U32 R73, R63, 0x4, RZ ;  /* 0x000000043f497824 */ /* 0x000fe200078e00ff */
[----:B------:R-:W-:Y:S01]  /*69f0*/  LOP3.LUT R21, R45, 0xffffe000, RZ, 0xc0, !PT ;  /* 0xffffe0002d157812 */ /* 0x000fe200078ec0ff */
[----:B------:R-:W-:Y:S01]  /*6a00*/  IMAD.SHL.U32 R72, R62, 0x4, RZ ;  /* 0x000000043e487824 */ /* 0x000fe200078e00ff */
[----:B------:R-:W-:Y:S01]  /*6a10*/  LOP3.LUT R27, R46, 0xffffe000, RZ, 0xc0, !PT ;  /* 0xffffe0002e1b7812 */ /* 0x000fe200078ec0ff */
[----:B------:R-:W-:Y:S01]  /*6a20*/  BSSY.RECONVERGENT B0, `(.L_x_107) ;  /* 0x000005a000007945 */ /* 0x000fe20003800200 */
[----:B------:R-:W-:Y:S07]  /*6a30*/  ISETP.NE.AND P0, PT, R64, RZ, PT ;  /* 0x000000ff4000720c */ /* 0x000fee0003f05270 */
[----:B------:R-:W3:Y:S02]  /*6a40*/  LDTM.16dp128bit.x8 R4, tmem[UR4] ;  /* 0x00000004000479ee */ /* 0x000ee40008180000 */
[C---:B---3--:R-:W-:Y:S01]  /*6a50*/  FMUL R0, R24.reuse, R4 ;  /* 0x0000000418007220 */ /* 0x048fe20000400000 */
[C---:B------:R-:W-:Y:S01]  /*6a60*/  FMUL R2, R24.reuse, R5 ;  /* 0x0000000518027220 */ /* 0x040fe20000400000 */
[C---:B--2---:R-:W-:Y:S01]  /*6a70*/  FMUL R3, R24.reuse, R6 ;  /* 0x0000000618037220 */ /* 0x044fe20000400000 */
[----:B------:R-:W-:Y:S01]  /*6a80*/  FMUL R7, R24, R7 ;  /* 0x0000000718077220 */ /* 0x000fe20000400000 */
[C---:B------:R-:W-:Y:S01]  /*6a90*/  FFMA R28, R26.reuse, R20, R0 ;  /* 0x000000141a1c7223 */ /* 0x040fe20000000000 */
[----:B------:R-:W-:Y:S01]  /*6aa0*/  LOP3.LUT R0, R47, 0xffffe000, RZ, 0xc0, !PT ;  /* 0xffffe0002f007812 */ /* 0x000fe200078ec0ff */
[----:B------:R-:W-:Y:S01]  /*6ab0*/  FFMA R29, R26, R21, R2 ;  /* 0x000000151a1d7223 */ /* 0x000fe20000000002 */
[----:B-1----:R-:W-:Y:S01]  /*6ac0*/  LOP3.LUT R2, R40, 0xffffe000, RZ, 0xc0, !PT ;  /* 0xffffe00028027812 */ /* 0x002fe200078ec0ff */
[C---:B------:R-:W-:Y:S01]  /*6ad0*/  FFMA R30, R26.reuse, R27, R3 ;  /* 0x0000001b1a1e7223 */ /* 0x040fe20000000003 */
[----:B------:R-:W-:Y:S01]  /*6ae0*/  LOP3.LUT R3, R41, 0xffffe000, RZ, 0xc0, !PT ;  /* 0xffffe00029037812 */ /* 0x000fe200078ec0ff */
[----:B------:R-:W-:Y:S01]  /*6af0*/  FFMA R31, R26, R0, R7 ;  /* 0x000000001a1f7223 */ /* 0x000fe20000000007 */
[----:B------:R-:W-:Y:S01]  /*6b00*/  LOP3.LUT R0, R42, 0xffffe000, RZ, 0xc0, !PT ;  /* 0xffffe0002a007812 */ /* 0x000fe200078ec0ff */
[C---:B------:R-:W-:Y:S01]  /*6b10*/  FMUL R4, R24.reuse, R8 ;  /* 0x0000000818047220 */ /* 0x040fe20000400000 */
[----:B------:R-:W-:Y:S01]  /*6b20*/  LOP3.LUT R7, R43, 0xffffe000, RZ, 0xc0, !PT ;  /* 0xffffe0002b077812 */ /* 0x000fe200078ec0ff */
[C---:B------:R-:W-:Y:S01]  /*6b30*/  FMUL R5, R24.reuse, R9 ;  /* 0x0000000918057220 */ /* 0x040fe20000400000 */
[----:B------:R-:W-:Y:S01]  /*6b40*/  F2FP.TF32.F32.PACK_B R28, R28 ;  /* 0x0000001cff1c723e */ /* 0x000fe200024050ff */
[----:B------:R-:W-:Y:S01]  /*6b50*/  FMUL R6, R24, R10 ;  /* 0x0000000a18067220 */ /* 0x000fe20000400000 */
[----:B------:R-:W-:Y:S01]  /*6b60*/  F2FP.TF32.F32.PACK_B R29, R29 ;  /* 0x0000001dff1d723e */ /* 0x000fe200024050ff */
[----:B------:R-:W-:Y:S01]  /*6b70*/  FFMA R4, R26, R2, R4 ;  /* 0x000000021a047223 */ /* 0x000fe20000000004 */
[----:B------:R-:W-:Y:S01]  /*6b80*/  LOP3.LUT R2, R32, 0xffffe000, RZ, 0xc0, !PT ;  /* 0xffffe00020027812 */ /* 0x000fe200078ec0ff */
[----:B------:R-:W-:Y:S01]  /*6b90*/  FFMA R5, R26, R3, R5 ;  /* 0x000000031a057223 */ /* 0x000fe20000000005 */
[----:B------:R-:W-:Y:S01]  /*6ba0*/  LOP3.LUT R3, R34, 0xffffe000, RZ, 0xc0, !PT ;  /* 0xffffe00022037812 */ /* 0x000fe200078ec0ff */
[----:B------:R-:W-:Y:S01]  /*6bb0*/  FMUL R11, R24, R11 ;  /* 0x0000000b180b7220 */ /* 0x000fe20000400000 */
[----:B------:R-:W-:Y:S01]  /*6bc0*/  F2FP.TF32.F32.PACK_B R30, R30 ;  /* 0x0000001eff1e723e */ /* 0x000fe200024050ff */
[----:B------:R-:W-:Y:S01]  /*6bd0*/  FFMA R6, R26, R0, R6 ;  /* 0x000000001a067223 */ /* 0x000fe20000000006 */
[----:B------:R-:W-:Y:S01]  /*6be0*/  LOP3.LUT R0, R33, 0xffffe000, RZ, 0xc0, !PT ;  /* 0xffffe00021007812 */ /* 0x000fe200078ec0ff */
[C---:B------:R-:W-:Y:S01]  /*6bf0*/  FMUL R8, R24.reuse, R12 ;  /* 0x0000000c18087220 */ /* 0x040fe20000400000 */
[----:B------:R-:W-:Y:S01]  /*6c00*/  F2FP.TF32.F32.PACK_B R31, R31 ;  /* 0x0000001fff1f723e */ /* 0x000fe200024050ff */
[----:B------:R-:W-:Y:S01]  /*6c10*/  FMUL R9, R24, R13 ;  /* 0x0000000d18097220 */ /* 0x000fe20000400000 */
[----:B------:R-:W-:Y:S01]  /*6c20*/  F2FP.TF32.F32.PACK_B R4, R4 ;  /* 0x00000004ff04723e */ /* 0x000fe200024050ff */
[----:B------:R-:W-:Y:S01]  /*6c30*/  FFMA R7, R26, R7, R11 ;  /* 0x000000071a077223 */ /* 0x000fe2000000000b */
[----:B------:R-:W-:Y:S01]  /*6c40*/  F2FP.TF32.F32.PACK_B R5, R5 ;  /* 0x00000005ff05723e */ /* 0x000fe200024050ff */
[----:B------:R-:W-:Y:S01]  /*6c50*/  FMUL R10, R24, R14 ;  /* 0x0000000e180a7220 */ /* 0x000fe20000400000 */
[----:B------:R-:W-:Y:S01]  /*6c60*/  F2FP.TF32.F32.PACK_B R6, R6 ;  /* 0x00000006ff06723e */ /* 0x000fe200024050ff */
[----:B------:R-:W-:Y:S01]  /*6c70*/  FFMA R8, R26, R2, R8 ;  /* 0x000000021a087223 */ /* 0x000fe20000000008 */
[----:B------:R-:W-:Y:S01]  /*6c80*/  LOP3.LUT R2, R35, 0xffffe000, RZ, 0xc0, !PT ;  /* 0xffffe00023027812 */ /* 0x000fe200078ec0ff */
[----:B------:R-:W-:Y:S01]  /*6c90*/  FMUL R12, R24, R16 ;  /* 0x00000010180c7220 */ /* 0x000fe20000400000 */
[----:B------:R-:W-:Y:S01]  /*6ca0*/  LOP3.LUT R16, R36, 0xffffe000, RZ, 0xc0, !PT ;  /* 0xffffe00024107812 */ /* 0x000fe200078ec0ff */
[----:B------:R-:W-:Y:S01]  /*6cb0*/  FFMA R9, R26, R0, R9 ;  /* 0x000000001a097223 */ /* 0x000fe20000000009 */
[----:B------:R-:W-:Y:S01]  /*6cc0*/  LOP3.LUT R0, R37, 0xffffe000, RZ, 0xc0, !PT ;  /* 0xffffe00025007812 */ /* 0x000fe200078ec0ff */
[----:B------:R-:W-:Y:S01]  /*6cd0*/  FMUL R15, R24, R15 ;  /* 0x0000000f180f7220 */ /* 0x000fe20000400000 */
[----:B------:R-:W-:Y:S01]  /*6ce0*/  FFMA R10, R26, R3, R10 ;  /* 0x000000031a0a7223 */ /* 0x000fe2000000000a */
[----:B------:R-:W-:Y:S02]  /*6cf0*/  IMAD.U32 R3, RZ, RZ, UR46 ;  /* 0x0000002eff037e24 */ /* 0x000fe4000f8e00ff */
[----:B------:R-:W-:Y:S01]  /*6d00*/  FMUL R13, R24, R17 ;  /* 0x00000011180d7220 */ /* 0x000fe20000400000 */
[C---:B------:R-:W-:Y:S01]  /*6d10*/  FFMA R11, R26.reuse, R2, R15 ;  /* 0x000000021a0b7223 */ /* 0x040fe2000000000f */
[----:B------:R-:W-:Y:S01]  /*6d20*/  FFMA R12, R26, R16, R12 ;  /* 0x000000101a0c7223 */ /* 0x000fe2000000000c */
[----:B------:R-:W-:Y:S01]  /*6d30*/  IMAD R16, R3, 0x800, R52 ;  /* 0x0000080003107824 */ /* 0x000fe200078e0234 */
[----:B------:R-:W-:Y:S01]  /*6d40*/  LOP3.LUT R2, R38, 0xffffe000, RZ, 0xc0, !PT ;  /* 0xffffe00026027812 */ /* 0x000fe200078ec0ff */
[C---:B------:R-:W-:Y:S01]  /*6d50*/  FMUL R14, R24.reuse, R18 ;  /* 0x00000012180e7220 */ /* 0x040fe20000400000 */
[----:B------:R-:W-:Y:S01]  /*6d60*/  LOP3.LUT R3, R39, 0xffffe000, RZ, 0xc0, !PT ;  /* 0xffffe00027037812 */ /* 0x000fe200078ec0ff */
[----:B------:R-:W-:Y:S01]  /*6d70*/  FMUL R19, R24, R19 ;  /* 0x0000001318137220 */ /* 0x000fe20000400000 */
[----:B------:R-:W-:Y:S01]  /*6d80*/  LEA R16, R16, UR44, 0x2 ;  /* 0x0000002c10107c11 */ /* 0x000fe2000f8e10ff */
[C---:B------:R-:W-:Y:S01]  /*6d90*/  FFMA R13, R26.reuse, R0, R13 ;  /* 0x000000001a0d7223 */ /* 0x040fe2000000000d */
[C---:B------:R-:W-:Y:S01]  /*6da0*/  FFMA R14, R26.reuse, R2, R14 ;  /* 0x000000021a0e7223 */ /* 0x040fe2000000000e */
[----:B------:R-:W-:Y:S01]  /*6db0*/  FFMA R15, R26, R3, R19 ;  /* 0x000000031a0f7223 */ /* 0x000fe20000000013 */
[C-C-:B------:R-:W-:Y:S01]  /*6dc0*/  IADD3 R3, PT, PT, R73.reuse, 0x400, R16.reuse ;  /* 0x0000040049037810 */ /* 0x140fe20007ffe010 */
[----:B------:R1:W-:Y:S01]  /*6dd0*/  STSM.16.M88.4 [R16+0x400], R28 ;  /* 0x0004001c10007844 */ /* 0x0003e20000000200 */
[----:B------:R-:W-:Y:S02]  /*6de0*/  F2FP.TF32.F32.PACK_B R7, R7 ;  /* 0x00000007ff07723e */ /* 0x000fe400024050ff */
[----:B------:R-:W-:Y:S02]  /*6df0*/  IADD3 R0, PT, PT, R72, 0x400, R16 ;  /* 0x0000040048007810 */ /* 0x000fe40007ffe010 */
[----:B------:R-:W-:Y:S03]  /*6e00*/  F2FP.TF32.F32.PACK_B R8, R8 ;  /* 0x00000008ff08723e */ /* 0x000fe600024050ff */
[----:B------:R1:W-:Y:S01]  /*6e10*/  STSM.16.M88.4 [R3], R4 ;  /* 0x0000000403007844 */ /* 0x0003e20000000200 */
[----:B------:R-:W-:Y:S01]  /*6e20*/  F2FP.TF32.F32.PACK_B R9, R9 ;  /* 0x00000009ff09723e */ /* 0x000fe200024050ff */
[----:B------:R-:W-:Y:S01]  /*6e30*/  IMAD.IADD R2, R73, 0x1, R0 ;  /* 0x0000000149027824 */ /* 0x000fe200078e0200 */
[----:B------:R-:W-:Y:S02]  /*6e40*/  F2FP.TF32.F32.PACK_B R10, R10 ;  /* 0x0000000aff0a723e */ /* 0x000fe400024050ff */
[----:B------:R-:W-:Y:S02]  /*6e50*/  F2FP.TF32.F32.PACK_B R11, R11 ;  /* 0x0000000bff0b723e */ /* 0x000fe400024050ff */
[----:B------:R-:W-:Y:S02]  /*6e60*/  F2FP.TF32.F32.PACK_B R12, R12 ;  /* 0x0000000cff0c723e */ /* 0x000fe400024050ff */
[----:B------:R-:W-:Y:S01]  /*6e70*/  F2FP.TF32.F32.PACK_B R13, R13 ;  /* 0x0000000dff0d723e */ /* 0x000fe200024050ff */
[----:B------:R1:W-:Y:S01]  /*6e80*/  STSM.16.M88.4 [R0], R8 ;  /* 0x0000000800007844 */ /* 0x0003e20000000200 */
[----:B------:R-:W-:Y:S02]  /*6e90*/  F2FP.TF32.F32.PACK_B R14, R14 ;  /* 0x0000000eff0e723e */ /* 0x000fe400024050ff */
[----:B------:R-:W-:Y:S05]  /*6ea0*/  F2FP.TF32.F32.PACK_B R15, R15 ;  /* 0x0000000fff0f723e */ /* 0x000fea00024050ff */
[----:B------:R1:W-:Y:S01]  /*6eb0*/  STSM.16.M88.4 [R2], R12 ;  /* 0x0000000c02007844 */ /* 0x0003e20000000200 */
[----:B------:R-:W-:Y:S01]  /*6ec0*/  @!PT LDS RZ, [RZ] ;  /* 0x00000000fffff984 */ /* 0x000fe20000000800 */
[----:B------:R-:W-:Y:S01]  /*6ed0*/  @!PT LDS RZ, [RZ] ;  /* 0x00000000fffff984 */ /* 0x000fe20000000800 */
[----:B------:R-:W-:Y:S01]  /*6ee0*/  @!PT LDS RZ, [RZ] ;  /* 0x00000000fffff984 */ /* 0x000fe20000000800 */
[----:B------:R-:W-:Y:S01]  /*6ef0*/  @!PT LDS RZ, [RZ] ;  /* 0x00000000fffff984 */ /* 0x000fe20000000800 */
[----:B------:R2:W-:Y:S07]  /*6f00*/  MEMBAR.ALL.CTA ;  /* 0x0000000000007992 */ /* 0x0005ee0000008000 */
[----:B--2---:R-:W2:Y:S02]  /*6f10*/  FENCE.VIEW.ASYNC.S ;  /* 0x00000000000073c6 */ /* 0x004ea40000000000 */
[----:B--2---:R-:W-:Y:S06]  /*6f20*/  BAR.SYNC.DEFER_BLOCKING 0x1, 0x80 ;  /* 0x0042000000007b1d */ /* 0x004fec0000010000 */
[----:B------:R-:W-:Y:S05]  /*6f30*/  @P0 BRA `(.L_x_108) ;  /* 0x0000000000200947 */ /* 0x000fea0003800000 */
[----:B------:R-:W2:Y:S01]  /*6f40*/  LDCU.64 UR6, c[0x0][0x348] ;  /* 0x00006900ff0677ac */ /* 0x000ea20008000a00 */
[----:B------:R-:W-:Y:S01]  /*6f50*/  ULEA UR5, UR46, UR44, 0xd ;  /* 0x0000002c2e057291 */ /* 0x000fe2000f8e68ff */
[----:B------:R-:W-:Y:S03]  /*6f60*/  UMOV UR51, UR36 ;  /* 0x0000002400337c82 */ /* 0x000fe60008000000 */
[----:B------:R-:W-:Y:S02]  /*6f70*/  UIADD3 UR48, UPT, UPT, UR5, 0x400, URZ ;  /* 0x0000040005307890 */ /* 0x000fe4000fffe0ff */
[----:B--2---:R-:W-:Y:S04]  /*6f80*/  UIADD3 UR4, UP0, UPT, UR6, 0x680, URZ ;  /* 0x0000068006047890 */ /* 0x004fe8000ff1e0ff */
[----:B------:R-:W-:Y:S09]  /*6f90*/  UIADD3.X UR5, UPT, UPT, URZ, UR7, URZ, UP0, !UPT ;  /* 0x00000007ff057290 */ /* 0x000ff200087fe4ff */
[----:B------:R2:W-:Y:S02]  /*6fa0*/  UTMASTG.3D [UR48], [UR4] ;  /* 0x00000030040073b5 */ /* 0x0005e40008010000 */
[----:B--2---:R0:W-:Y:S02]  /*6fb0*/  UTMACMDFLUSH ;  /* 0x00000000000079b7 */ /* 0x0041e40000000000 */
.L_x_108:
[----:B------:R-:W-:Y:S05]  /*6fc0*/  BSYNC.RECONVERGENT B0 ;  /* 0x0000000000007941 */ /* 0x000fea0003800200 */
.L_x_107:
[----:B------:R-:W-:Y:S01]  /*6fd0*/  UIADD3 UR47, UPT, UPT, UR46, 0x1, URZ ;  /* 0x000000012e2f7890 */ /* 0x000fe2000fffe0ff */
[----:B------:R-:W-:Y:S03]  /*6fe0*/  BSSY.RECONVERGENT B0, `(.L_x_109) ;  /* 0x0000005000007945 */ /* 0x000fe60003800200 */
[----:B------:R-:W-:Y:S04]  /*6ff0*/  UISETP.NE.AND UP0, UPT, UR47, 0x3, UPT ;  /* 0x000000032f00788c */ /* 0x000fe8000bf05270 */
[----:B------:R-:W-:Y:S01]  /*7000*/  USEL UR45, UR47, URZ, UP0 ;  /* 0x000000ff2f2d7287 */ /* 0x000fe20008000000 */
[----:B------:R-:W-:Y:S11]  /*7010*/  @P0 BRA `(.L_x_110) ;  /* 0x0000000000040947 */ /* 0x000ff60003800000 */
[----:B------:R-:W-:Y:S04]  /*7020*/  DEPBAR.LE SB0, 0x1 ;  /* 0x000080400000791a */ /* 0x000fe80000000000 */
.L_x_110:
[----:B------:R-:W-:Y:S05]  /*7030*/  BSYNC.RECONVERGENT B0 ;  /* 0x0000000000007941 */ /* 0x000fea0003800200 */
.L_x_109:
[----:B------:R-:W-:Y:S01]  /*7040*/  BAR.SYNC.DEFER_BLOCKING 0x1, 0x80 ;  /* 0x0042000000007b1d */ /* 0x000fe20000010000 */
[----:B------:R-:W-:Y:S01]  /*7050*/  ISETP.NE.AND P1, PT, R70, RZ, PT ;  /* 0x000000ff4600720c */ /* 0x000fe20003f25270 */
[----:B------:R-:W-:Y:S01]  /*7060*/  UISETP.NE.AND UP0, UPT, UR53, URZ, UPT ;  /* 0x000000ff3500728c */ /* 0x000fe2000bf05270 */
[----:B-1----:R-:W-:Y:S11]  /*7070*/  LEA R2, R75, UR44, 0x3 ;  /* 0x0000002c4b027c11 */ /* 0x002ff6000f8e18ff */
[----:B------:R-:W-:Y:S01]  /*7080*/  @P1 SHF.L.U32 R3, R74, 0x1f, RZ ;  /* 0x0000001f4a031819 */ /* 0x000fe200000006ff */
[----:B------:R-:W-:Y:S06]  /*7090*/  BRA.U !UP0, `(.L_x_111) ;  /* 0x0000000108247547 */ /* 0x000fec000b800000 */
[----:B------:R-:W-:Y:S01]  /*70a0*/  IMAD.U32 R4, RZ, RZ, UR52 ;  /* 0x00000034ff047e24 */ /* 0x000fe2000f8e00ff */
[----:B------:R-:W-:Y:S01]  /*70b0*/  MOV R0, UR54 ;  /* 0x0000003600007c02 */ /* 0x000fe20008000f00 */
[----:B------:R-:W-:Y:S03]  /*70c0*/  UIADD3 UR4, UPT, UPT, UR52, 0x1, URZ ;  /* 0x0000000134047890 */ /* 0x000fe6000fffe0ff */
[----:B------:R-:W-:Y:S01]  /*70d0*/  @P1 LEA R4, R4, UR44, 0x3 ;  /* 0x0000002c04041c11 */ /* 0x000fe2000f8e18ff */
[----:B------:R-:W-:Y:S04]  /*70e0*/  UISETP.NE.AND UP0, UPT, UR4, 0x3, UPT ;  /* 0x000000030400788c */ /* 0x000fe8000bf05270 */
[----:B------:R-:W-:Y:S01]  /*70f0*/  @P1 VIADD R4, R4, 0x78 ;  /* 0x0000007804041836 */ /* 0x000fe20000000000 */
[----:B------:R-:W-:Y:S04]  /*7100*/  USEL UR52, UR4, URZ, UP0 ;  /* 0x000000ff04347287 */ /* 0x000fe80008000000 */
[----:B------:R-:W-:Y:S04]  /*7110*/  @P1 PRMT R0, R0, 0x654, R4 ;  /* 0x0000065400001816 */ /* 0x000fe80000000004 */
[----:B------:R1:W-:Y:S04]  /*7120*/  @P1 SYNCS.ARRIVE.TRANS64.RED.A1T0 RZ, [R0+URZ], RZ ;  /* 0x000000ff00ff19a7 */ /* 0x0003e800081004ff */
.L_x_111:
[----:B------:R-:W2:Y:S01]  /*7130*/  @P1 SYNCS.PHASECHK.TRANS64.TRYWAIT P0, [R2+URZ+0x60], R3 ;  /* 0x00006003020015a7 */ /* 0x000ea200080011ff */
[----:B------:R-:W-:Y:S01]  /*7140*/  BSSY B1, `(.L_x_112) ;  /* 0x0000017000017945 */ /* 0x000fe20003800000 */
[----:B--2---:R-:W-:Y:S03]  /*7150*/  @P1 SEL R76, RZ, 0x1, !P0 ;  /* 0x00000001ff4c1807 */ /* 0x004fe60004000000 */
[----:B------:R-:W-:Y:S05]  /*7160*/  @!P1 BRA `(.L_x_113) ;  /* 0x0000000000509947 */ /* 0x000fea0003800000 */
[----:B------:R-:W-:Y:S01]  /*7170*/  ISETP.NE.AND P1, PT, R77, RZ, PT ;  /* 0x000000ff4d00720c */ /* 0x000fe20003f25270 */
[----:B------:R-:W-:Y:S01]  /*7180*/  BSSY B0, `(.L_x_114) ;  /* 0x000000a000007945 */ /* 0x000fe20003800000 */
[----:B------:R-:W-:Y:S11]  /*7190*/  ISETP.NE.AND P0, PT, R76, RZ, PT ;  /* 0x000000ff4c00720c */ /* 0x000ff60003f05270 */
[----:B------:R-:W-:Y:S05]  /*71a0*/  @P1 IMAD R4, R75, 0x800, R52 ;  /* 0x000008004b041824 */ /* 0x000fea00078e0234 */
[----:B------:R-:W-:Y:S05]  /*71b0*/  @P1 LEA R4, R4, UR44, 0x2 ;  /* 0x0000002c04041c11 */ /* 0x000fea000f8e10ff */
[--C-:B-1----:R-:W-:Y:S02]  /*71c0*/  @P1 IMAD.IADD R0, R72, 0x1, R4.reuse ;  /* 0x0000000148001824 */ /* 0x102fe400078e0204 */
[----:B------:R-:W-:Y:S01]  /*71d0*/  @P1 IMAD.IADD R3, R73, 0x1, R4 ;  /* 0x0000000149031824 */ /* 0x000fe200078e0204 */
[----:B------:R-:W-:Y:S06]  /*71e0*/  @P0 BRA `(.L_x_115) ;  /* 0x00000000000c0947 */ /* 0x000fec0003800000 */
[----:B------:R-:W-:Y:S04]  /*71f0*/  SHF.L.U32 R74, R74, 0x1f, RZ ;  /* 0x0000001f4a4a7819 */ /* 0x000fe800000006ff */
[----:B------:R-:W1:Y:S02]  /*7200*/  SYNCS.PHASECHK.TRANS64.TRYWAIT P0, [R2+URZ+0x60], R74 ;  /* 0x0000604a020075a7 */ /* 0x000e6400080011ff */
[----:B-1----:R-:W-:Y:S05]  /*7210*/  @!P0 BRA `(.L_x_116) ;  /* 0x0000001400bc8947 */ /* 0x002fea0003800000 */
.L_x_115:
[----:B------:R-:W-:Y:S05]  /*7220*/  BSYNC B0 ;  /* 0x0000000000007941 */ /* 0x000fea0003800000 */
.L_x_114:
[----:B------:R-:W-:Y:S11]  /*7230*/  ISETP.NE.AND P0, PT, R77, RZ, PT ;  /* 0x000000ff4d00720c */ /* 0x000ff60003f05270 */
[----:B------:R-:W-:Y:S02]  /*7240*/  @!UPT UIADD3 URZ, UPT, UPT, URZ, URZ, URZ ;  /* 0x000000fffffff290 */ /* 0x000fe4000fffe0ff */
[----:B-1----:R-:W-:Y:S01]  /*7250*/  @P0 IADD3 R2, PT, PT, R73, R0, RZ ;  /* 0x0000000049020210 */ /* 0x002fe20007ffe0ff */
[----:B------:R-:W-:Y:S05]  /*7260*/  @P0 WARPSYNC.ALL ;  /* 0x0000000000000948 */ /* 0x000fea0003800000 */
[----:B------:R2:W3:Y:S04]  /*7270*/  @P0 LDSM.16.M88.4 R44, [R4+0x400] ;  /* 0x00040000042c083b */ /* 0x0004e80000000200 */
[----:B------:R2:W4:Y:S04]  /*7280*/  @P0 LDSM.16.M88.4 R40, [R3+0x400] ;  /* 0x000400000328083b */ /* 0x0005280000000200 */
[----:B------:R2:W1:Y:S04]  /*7290*/  @P0 LDSM.16.M88.4 R32, [R0+0x400] ;  /* 0x000400000020083b */ /* 0x0004680000000200 */
[----:B------:R2:W1:Y:S02]  /*72a0*/  @P0 LDSM.16.M88.4 R36, [R2+0x400] ;  /* 0x000400000224083b */ /* 0x0004640000000200 */
.L_x_113:
[----:B------:R-:W-:Y:S05]  /*72b0*/  BSYNC B1 ;  /* 0x0000000000017941 */ /* 0x000fea0003800000 */
.L_x_112:
[----:B-12---:R-:W-:Y:S05]  /*72c0*/  VIADD R0, R25, 0x20 ;  /* 0x0000002019007836 */ /* 0x006fea0000000000 */
[----:B------:R-:W-:Y:S04]  /*72d0*/  SHF.R.U32.HI R0, RZ, 0x15, R0 ;  /* 0x00000015ff007819 */ /* 0x000fe80000011600 */
[----:B------:R-:W-:Y:S11]  /*72e0*/  LOP3.LUT P0, RZ, R0, 0x3, R54, 0x48, !PT ;  /* 0x0000000300ff7812 */ /* 0x000ff60007804836 */
[----:B------:R-:W-:Y:S02]  /*72f0*/  @!UPT UIADD3 URZ, UPT, UPT, URZ, URZ, URZ ;  /* 0x000000fffffff290 */ /* 0x000fe4000fffe0ff */
[----:B------:R-:W-:Y:S05]  /*7300*/  @!P0 BRA `(.L_x_117) ;  /* 0x0000000000408947 */ /* 0x000fea0003800000 */
[----:B------:R-:W1:Y:S01]  /*7310*/  LDCU.64 UR8, c[0x4][0x70] ;  /* 0x01000e00ff0877ac */ /* 0x000e620008000a00 */
[----:B------:R-:W-:Y:S01]  /*7320*/  MOV R3, 0x0 ;  /* 0x0000000000037802 */ /* 0x000fe20000000f00 */
[----:B------:R-:W-:Y:S02]  /*7330*/  HFMA2 R12, -RZ, RZ, 0, 5.9604644775390625e-08 ;  /* 0x00000001ff0c7431 */ /* 0x000fe400000001ff */
[----:B------:R-:W-:Y:S02]  /*7340*/  IMAD.MOV.U32 R8, RZ, RZ, 0x192 ;  /* 0x00000192ff087424 */ /* 0x000fe400078e00ff */
[----:B------:R-:W-:Y:S01]  /*7350*/  IMAD.MOV.U32 R13, RZ, RZ, RZ ;  /* 0x000000ffff0d7224 */ /* 0x000fe200078e00ff */
[----:B------:R-:W2:Y:S01]  /*7360*/  LDCU.64 UR6, c[0x4][0x78] ;  /* 0x01000f00ff0677ac */ /* 0x000ea20008000a00 */
[----:B------:R-:W3:Y:S01]  /*7370*/  LDC.64 R2, c[0x4][R3] ;  /* 0x0100000003027b82 */ /* 0x000ee20000000a00 */
[----:B------:R-:W5:Y:S01]  /*7380*/  LDCU.64 UR4, c[0x4][0x10] ;  /* 0x01000200ff0477ac */ /* 0x000f620008000a00 */
[----:B-1----:R-:W-:Y:S01]  /*7390*/  MOV R5, UR9 ;  /* 0x0000000900057c02 */ /* 0x002fe20008000f00 */
[----:B------:R-:W-:Y:S01]  /*73a0*/  IMAD.U32 R4, RZ, RZ, UR8 ;  /* 0x00000008ff047e24 */ /* 0x000fe2000f8e00ff */
[----:B--2---:R-:W-:Y:S01]  /*73b0*/  MOV R7, UR7 ;  /* 0x0000000700077c02 */ /* 0x004fe20008000f00 */
[----:B------:R-:W-:Y:S01]  /*73c0*/  IMAD.U32 R6, RZ, RZ, UR6 ;  /* 0x00000006ff067e24 */ /* 0x000fe2000f8e00ff */
[----:B-----5:R-:W-:Y:S01]  /*73d0*/  MOV R11, UR5 ;  /* 0x00000005000b7c02 */ /* 0x020fe20008000f00 */
[----:B------:R-:W-:Y:S02]  /*73e0*/  IMAD.U32 R10, RZ, RZ, UR4 ;  /* 0x00000004ff0a7e24 */ /* 0x000fe4000f8e00ff */
[----:B------:R-:W-:Y:S07]  /*73f0*/  LEPC R20, `(.L_x_117) ;  /* 0x000000001014794e */ /* 0x000fee0000000000 */
[----:B---34-:R-:W-:Y:S05]  /*7400*/  CALL.ABS.NOINC R2 ;  /* 0x0000000002007343 */ /* 0x018fea0003c00000 */
.L_x_117:
[----:B------:R-:W-:Y:S01]  /*7410*/  ISETP.NE.AND P0, PT, R64, RZ, PT ;  /* 0x000000ff4000720c */ /* 0x000fe20003f05270 */
[----:B------:R-:W-:Y:S05]  /*7420*/  WARPSYNC.ALL ;  /* 0x0000000000007948 */ /* 0x000fea0003800000 */
[----:B------:R-:W-:Y:S01]  /*7430*/  R2UR UR4, R25 ;  /* 0x00000000190472ca */ /* 0x000fe200000e0000 */
[----:B------:R-:W-:Y:S01]  /*7440*/  BSSY.RECONVERGENT B0, `(.L_x_118) ;  /* 0x0000063000007945 */ /* 0x000fe20003800200 */
[----:B---3--:R-:W-:Y:S02]  /*7450*/  LOP3.LUT R0, R44, 0xffffe000, RZ, 0xc0, !PT ;  /* 0xffffe0002c007812 */ /* 0x008fe400078ec0ff */
[----:B------:R-:W-:Y:S02]  /*7460*/  LOP3.LUT R2, R45, 0xffffe000, RZ, 0xc0, !PT ;  /* 0xffffe0002d027812 */ /* 0x000fe400078ec0ff */
[----:B------:R-:W-:Y:S02]  /*7470*/  LOP3.LUT R3, R46, 0xffffe000, RZ, 0xc0, !PT ;  /* 0xffffe0002e037812 */ /* 0x000fe400078ec0ff */
[----:B------:R-:W-:Y:S02]  /*7480*/  LOP3.LUT R20, R47, 0xffffe000, RZ, 0xc0, !PT ;  /* 0xffffe0002f147812 */ /* 0x000fe400078ec0ff */
[----:B----4-:R-:W-:Y:S02]  /*7490*/  LOP3.LUT R21, R40, 0xffffe000, RZ, 0xc0, !PT ;  /* 0xffffe00028157812 */ /* 0x010fe400078ec0ff */
[----:B------:R-:W-:Y:S01]  /*74a0*/  LOP3.LUT R25, R41, 0xffffe000, RZ, 0xc0, !PT ;  /* 0xffffe00029197812 */ /* 0x000fe200078ec0ff */
[----:B------:R-:W1:Y:S01]  /*74b0*/  LDTM.16dp128bit.x8 R4, tmem[UR4+0x20] ;  /* 0x00002004000479ee */ /* 0x000e620008180000 */
[----:B------:R-:W-:Y:S01]  /*74c0*/  R2UR UR4, R71 ;  /* 0x00000000470472ca */ /* 0x000fe200000e0000 */
[----:B------:R-:W-:Y:S01]  /*74d0*/  NOP ;  /* 0x0000000000007918 */ /* 0x000fe20000000000 */
[----:B------:R-:W-:Y:S02]  /*74e0*/  LOP3.LUT R27, R42, 0xffffe000, RZ, 0xc0, !PT ;  /* 0xffffe0002a1b7812 */ /* 0x000fe400078ec0ff */
[----:B------:R-:W-:Y:S02]  /*74f0*/  LOP3.LUT R28, R43, 0xffffe000, RZ, 0xc0, !PT ;  /* 0xffffe0002b1c7812 */ /* 0x000fe400078ec0ff */
[----:B------:R-:W-:Y:S02]  /*7500*/  LOP3.LUT R29, R32, 0xffffe000, RZ, 0xc0, !PT ;  /* 0xffffe000201d7812 */ /* 0x000fe400078ec0ff */
[----:B------:R-:W-:Y:S02]  /*7510*/  LOP3.LUT R30, R33, 0xffffe000, RZ, 0xc0, !PT ;  /* 0xffffe000211e7812 */ /* 0x000fe400078ec0ff */
[----:B------:R-:W-:Y:S02]  /*7520*/  LOP3.LUT R31, R34, 0xffffe000, RZ, 0xc0, !PT ;  /* 0xffffe000221f7812 */ /* 0x000fe400078ec0ff */
[----:B------:R-:W-:Y:S01]  /*7530*/  LOP3.LUT R32, R35, 0xffffe000, RZ, 0xc0, !PT ;  /* 0xffffe00023207812 */ /* 0x000fe200078ec0ff */
[----:B------:R-:W-:Y:S01]  /*7540*/  UIADD3 UR4, UPT, UPT, UR4, 0xe0, URZ ;  /* 0x000000e004047890 */ /* 0x000fe2000fffe0ff */
[----:B------:R-:W-:Y:S02]  /*7550*/  LOP3.LUT R33, R36, 0xffffe000, RZ, 0xc0, !PT ;  /* 0xffffe00024217812 */ /* 0x000fe400078ec0ff */
[----:B------:R-:W-:Y:S01]  /*7560*/  LOP3.LUT R34, R37, 0xffffe000, RZ, 0xc0, !PT ;  /* 0xffffe00025227812 */ /* 0x000fe200078ec0ff */
[----:B------:R-:W-:Y:S01]  /*7570*/  UPRMT UR4, UR54, 0x654, UR4 ;  /* 0x0000065436047896 */ /* 0x000fe20008000004 */
[----:B------:R-:W-:Y:S02]  /*7580*/  LOP3.LUT R35, R38, 0xffffe000, RZ, 0xc0, !PT ;  /* 0xffffe00026237812 */ /* 0x000fe400078ec0ff */
[----:B------:R-:W-:Y:S01]  /*7590*/  LOP3.LUT R36, R39, 0xffffe000, RZ, 0xc0, !PT ;  /* 0xffffe00027247812 */ /* 0x000fe200078ec0ff */
[C---:B-1----:R-:W-:Y:S01]  /*75a0*/  FMUL R4, R24.reuse, R4 ;  /* 0x0000000418047220 */ /* 0x042fe20000400000 */
[C---:B------:R-:W-:Y:S01]  /*75b0*/  FMUL R5, R24.reuse, R5 ;  /* 0x0000000518057220 */ /* 0x040fe20000400000 */
[C---:B------:R-:W-:Y:S01]  /*75c0*/  FMUL R6, R24.reuse, R6 ;  /* 0x0000000618067220 */ /* 0x040fe20000400000 */
[----:B------:R-:W-:Y:S01]  /*75d0*/  FMUL R7, R24, R7 ;  /* 0x0000000718077220 */ /* 0x000fe20000400000 */
[----:B------:R-:W-:Y:S01]  /*75e0*/  FFMA R4, R26, R0, R4 ;  /* 0x000000001a047223 */ /* 0x000fe20000000004 */
[----:B------:R-:W-:Y:S02]  /*75f0*/  IMAD.U32 R0, RZ, RZ, UR45 ;  /* 0x0000002dff007e24 */ /* 0x000fe4000f8e00ff */
[----:B------:R-:W-:Y:S01]  /*7600*/  FMUL R8, R24, R8 ;  /* 0x0000000818087220 */ /* 0x000fe20000400000 */
[----:B------:R-:W-:Y:S01]  /*7610*/  FFMA R5, R26, R2, R5 ;  /* 0x000000021a057223 */ /* 0x000fe20000000005 */
[----:B------:R-:W-:Y:S01]  /*7620*/  FMUL R9, R24, R9 ;  /* 0x0000000918097220 */ /* 0x000fe20000400000 */
[----:B------:R-:W-:Y:S01]  /*7630*/  F2FP.TF32.F32.PACK_B R4, R4 ;  /* 0x00000004ff04723e */ /* 0x000fe200024050ff */
[----:B------:R-:W-:Y:S01]  /*7640*/  FFMA R6, R26, R3, R6 ;  /* 0x000000031a067223 */ /* 0x000fe20000000006 */
[----:B------:R-:W-:Y:S01]  /*7650*/  FMUL R10, R24, R10 ;  /* 0x0000000a180a7220 */ /* 0x000fe20000400000 */
[----:B------:R-:W-:Y:S01]  /*7660*/  F2FP.TF32.F32.PACK_B R5, R5 ;  /* 0x00000005ff05723e */ /* 0x000fe200024050ff */
[----:B------:R-:W-:Y:S01]  /*7670*/  FFMA R7, R26, R20, R7 ;  /* 0x000000141a077223 */ /* 0x000fe20000000007 */
[----:B------:R-:W-:Y:S01]  /*7680*/  IMAD R0, R0, 0x800, R52 ;  /* 0x0000080000007824 */ /* 0x000fe200078e0234 */
[----:B------:R-:W-:Y:S01]  /*7690*/  F2FP.TF32.F32.PACK_B R6, R6 ;  /* 0x00000006ff06723e */ /* 0x000fe200024050ff */
[----:B------:R-:W-:Y:S01]  /*76a0*/  FMUL R11, R24, R11 ;  /* 0x0000000b180b7220 */ /* 0x000fe20000400000 */
[----:B------:R-:W-:Y:S01]  /*76b0*/  FFMA R8, R26, R21, R8 ;  /* 0x000000151a087223 */ /* 0x000fe20000000008 */
[----:B------:R-:W-:Y:S01]  /*76c0*/  F2FP.TF32.F32.PACK_B R7, R7 ;  /* 0x00000007ff07723e */ /* 0x000fe200024050ff */
[----:B------:R-:W-:Y:S01]  /*76d0*/  FMUL R12, R24, R12 ;  /* 0x0000000c180c7220 */ /* 0x000fe20000400000 */
[----:B------:R-:W-:Y:S01]  /*76e0*/  LEA R0, R0, UR44, 0x2 ;  /* 0x0000002c00007c11 */ /* 0x000fe2000f8e10ff */
[----:B------:R-:W-:Y:S01]  /*76f0*/  FFMA R9, R26, R25, R9 ;  /* 0x000000191a097223 */ /* 0x000fe20000000009 */
[----:B------:R-:W-:Y:S01]  /*7700*/  FMUL R13, R24, R13 ;  /* 0x0000000d180d7220 */ /* 0x000fe20000400000 */
        /* <DEDUP_REMOVED lines=12> */
[C---:B------:R-:W-:Y:S01]  /*77d0*/  IADD3 R2, PT, PT, R73.reuse, 0x400, R0 ;  /* 0x0000040049027810 */ /* 0x040fe20007ffe000 */
[C---:B------:R-:W-:Y:S01]  /*77e0*/  FFMA R16, R26.reuse, R33, R16 ;  /* 0x000000211a107223 */ /* 0x040fe20000000010 */
[----:B------:R-:W-:Y:S01]  /*77f0*/  F2FP.TF32.F32.PACK_B R8, R8 ;  /* 0x00000008ff08723e */ /* 0x000fe200024050ff */
[----:B------:R-:W-:Y:S01]  /*7800*/  SYNCS.ARRIVE.TRANS64.RED.A1T0 RZ, [UR4], RZ ;  /* 0x000000ffffff79a7 */ /* 0x000fe20008100404 */
[----:B------:R1:W-:Y:S01]  /*7810*/  STSM.16.M88.4 [R0+0x400], R4 ;  /* 0x0004000400007844 */ /* 0x0003e20000000200 */
[----:B------:R-:W-:Y:S01]  /*7820*/  F2FP.TF32.F32.PACK_B R9, R9 ;  /* 0x00000009ff09723e */ /* 0x000fe200024050ff */
[C---:B------:R-:W-:Y:S01]  /*7830*/  FFMA R17, R26.reuse, R34, R17 ;  /* 0x000000221a117223 */ /* 0x040fe20000000011 */
[----:B------:R-:W-:Y:S01]  /*7840*/  F2FP.TF32.F32.PACK_B R10, R10 ;  /* 0x0000000aff0a723e */ /* 0x000fe200024050ff */
[C---:B------:R-:W-:Y:S01]  /*7850*/  FFMA R18, R26.reuse, R35, R18 ;  /* 0x000000231a127223 */ /* 0x040fe20000000012 */
[----:B------:R-:W-:Y:S01]  /*7860*/  F2FP.TF32.F32.PACK_B R11, R11 ;  /* 0x0000000bff0b723e */ /* 0x000fe200024050ff */
[----:B------:R-:W-:Y:S01]  /*7870*/  FFMA R19, R26, R36, R19 ;  /* 0x000000241a137223 */ /* 0x000fe20000000013 */
[----:B------:R-:W-:Y:S02]  /*7880*/  IADD3 R72, PT, PT, R72, 0x400, R0 ;  /* 0x0000040048487810 */ /* 0x000fe40007ffe000 */
[----:B------:R-:W-:Y:S01]  /*7890*/  F2FP.TF32.F32.PACK_B R12, R12 ;  /* 0x0000000cff0c723e */ /* 0x000fe200024050ff */
        /* <DEDUP_REMOVED lines=20> */
[----:B------:R-:W-:Y:S02]  /*79e0*/  ULEA UR5, UR45, UR44, 0xd ;  /* 0x0000002c2d057291 */ /* 0x000fe4000f8e68ff */
[----:B------:R-:W-:Y:S02]  /*79f0*/  UIADD3 UR9, UPT, UPT, UR49, 0x20, URZ ;  /* 0x0000002031097890 */ /* 0x000fe4000fffe0ff */
[----:B------:R-:W-:Y:S01]  /*7a00*/  UIADD3 UR8, UPT, UPT, UR5, 0x400, URZ ;  /* 0x0000040005087890 */ /* 0x000fe2000fffe0ff */
[----:B------:R-:W-:Y:S01]  /*7a10*/  UMOV UR10, UR50 ;  /* 0x00000032000a7c82 */ /* 0x000fe20008000000 */
[----:B------:R-:W-:Y:S01]  /*7a20*/  UMOV UR11, UR36 ;  /* 0x00000024000b7c82 */ /* 0x000fe20008000000 */
[----:B--2---:R-:W-:Y:S04]  /*7a30*/  UIADD3 UR4, UP0, UPT, UR6, 0x680, URZ ;  /* 0x0000068006047890 */ /* 0x004fe8000ff1e0ff */
[----:B------:R-:W-:Y:S09]  /*7a40*/  UIADD3.X UR5, UPT, UPT, URZ, UR7, URZ, UP0, !UPT ;  /* 0x00000007ff057290 */ /* 0x000ff200087fe4ff */
[----:B------:R2:W-:Y:S02]  /*7a50*/  UTMASTG.3D [UR8], [UR4] ;  /* 0x00000008040073b5 */ /* 0x0005e40008010000 */
[----:B--2---:R0:W-:Y:S02]  /*7a60*/  UTMACMDFLUSH ;  /* 0x00000000000079b7 */ /* 0x0041e40000000000 */
.L_x_119:
[----:B------:R-:W-:Y:S05]  /*7a70*/  BSYNC.RECONVERGENT B0 ;  /* 0x0000000000007941 */ /* 0x000fea0003800200 */
.L_x_118:
[----:B------:R-:W-:Y:S01]  /*7a80*/  UIADD3 UR4, UPT, UPT, UR45, 0x1, URZ ;  /* 0x000000012d047890 */ /* 0x000fe2000fffe0ff */
[----:B------:R-:W-:Y:S03]  /*7a90*/  BSSY.RECONVERGENT B0, `(.L_x_120) ;  /* 0x0000008000007945 */ /* 0x000fe60003800200 */
[----:B------:R-:W-:Y:S04]  /*7aa0*/  UISETP.NE.AND UP0, UPT, UR4, 0x3, UPT ;  /* 0x000000030400788c */ /* 0x000fe8000bf05270 */
[----:B------:R-:W-:Y:S02]  /*7ab0*/  UISETP.EQ.XOR UP1, UPT, UR47, 0x3, !UP0 ;  /* 0x000000032f00788c */ /* 0x000fe4000c722a70 */
[----:B------:R-:W-:Y:S02]  /*7ac0*/  USEL UR46, UR4, URZ, UP0 ;  /* 0x000000ff042e7287 */ /* 0x000fe40008000000 */
[----:B------:R-:W-:Y:S04]  /*7ad0*/  USEL UR5, URZ, 0x1, !UP1 ;  /* 0x00000001ff057887 */ /* 0x000fe8000c800000 */
[----:B------:R-:W-:Y:S01]  /*7ae0*/  ULOP3.LUT UR55, UR55, UR5, URZ, 0x3c, !UPT ;  /* 0x0000000537377292 */ /* 0x000fe2000f8e3cff */
[----:B------:R-:W-:Y:S11]  /*7af0*/  @P0 BRA `(.L_x_121) ;  /* 0x0000000000040947 */ /* 0x000ff60003800000 */
[----:B------:R-:W-:Y:S04]  /*7b00*/  DEPBAR.LE SB0, 0x1 ;  /* 0x000080400000791a */ /* 0x000fe80000000000 */
.L_x_121:
[----:B------:R-:W-:Y:S05]  /*7b10*/  BSYNC.RECONVERGENT B0 ;  /* 0x0000000000007941 */ /* 0x000fea0003800200 */
.L_x_120:
[----:B------:R-:W-:Y:S01]  /*7b20*/  BAR.SYNC.DEFER_BLOCKING 0x1, 0x80 ;  /* 0x0042000000007b1d */ /* 0x000fe20000010000 */
[----:B------:R-:W-:Y:S01]  /*7b30*/  UISETP.NE.AND UP0, UPT, UR53, -0x2, UPT ;  /* 0xfffffffe3500788c */ /* 0x000fe2000bf05270 */
[----:B------:R-:W-:Y:S08]  /*7b40*/  IADD3 R22, PT, PT, R22, 0x1, RZ ;  /* 0x0000000116167810 */ /* 0x000ff00007ffe0ff */
[----:B------:R-:W-:Y:S05]  /*7b50*/  BRA.U !UP0, `(.L_x_122) ;  /* 0x0000000108287547 */ /* 0x000fea000b800000 */
[----:B------:R-:W-:Y:S01]  /*7b60*/  ISETP.NE.AND P0, PT, R70, RZ, PT ;  /* 0x000000ff4600720c */ /* 0x000fe20003f05270 */
[----:B-1----:R-:W-:Y:S01]  /*7b70*/  IMAD.U32 R2, RZ, RZ, UR52 ;  /* 0x00000034ff027e24 */ /* 0x002fe2000f8e00ff */
[----:B------:R-:W-:Y:S01]  /*7b80*/  UIADD3 UR4, UPT, UPT, UR52, 0x1, URZ ;  /* 0x0000000134047890 */ /* 0x000fe2000fffe0ff */
[----:B------:R-:W-:Y:S03]  /*7b90*/  IMAD.U32 R0, RZ, RZ, UR54 ;  /* 0x00000036ff007e24 */ /* 0x000fe6000f8e00ff */
[----:B------:R-:W-:Y:S04]  /*7ba0*/  UISETP.NE.AND UP0, UPT, UR4, 0x3, UPT ;  /* 0x000000030400788c */ /* 0x000fe8000bf05270 */
[----:B------:R-:W-:Y:S03]  /*7bb0*/  USEL UR52, UR4, URZ, UP0 ;  /* 0x000000ff04347287 */ /* 0x000fe60008000000 */
[----:B------:R-:W-:Y:S05]  /*7bc0*/  @P0 LEA R2, R2, UR44, 0x3 ;  /* 0x0000002c02020c11 */ /* 0x000fea000f8e18ff */
[----:B------:R-:W-:Y:S05]  /*7bd0*/  @P0 VIADD R2, R2, 0x78 ;  /* 0x0000007802020836 */ /* 0x000fea0000000000 */
[----:B------:R-:W-:Y:S04]  /*7be0*/  @P0 PRMT R0, R0, 0x654, R2 ;  /* 0x0000065400000816 */ /* 0x000fe80000000002 */
[----:B------:R2:W-:Y:S03]  /*7bf0*/  @P0 SYNCS.ARRIVE.TRANS64.RED.A1T0 RZ, [R0+URZ], RZ ;  /* 0x000000ff00ff09a7 */ /* 0x0005e600081004ff */
.L_x_122:
[----:B------:R-:W-:Y:S01]  /*7c00*/  R2UR UR6, R69 ;  /* 0x00000000450672ca */ /* 0x000fe200000e0000 */
[----:B------:R-:W-:Y:S01]  /*7c10*/  UIADD3 UR53, UPT, UPT, UR53, 0x2, URZ ;  /* 0x0000000235357890 */ /* 0x000fe2000fffe0ff */
[----:B------:R-:W-:Y:S02]  /*7c20*/  R2UR UR5, R55 ;  /* 0x00000000370572ca */ /* 0x000fe400000e0000 */
[----:B------:R-:W-:Y:S02]  /*7c30*/  R2UR UR4, R56 ;  /* 0x00000000380472ca */ /* 0x000fe400000e0000 */
[----:B------:R-:W-:Y:S02]  /*7c40*/  R2UR UR36, R67 ;  /* 0x00000000432472ca */ /* 0x000fe400000e0000 */
[----:B------:R-:W-:Y:S02]  /*7c50*/  ISETP.NE.AND P0, PT, R59, 0x2, PT ;  /* 0x000000023b00780c */ /* 0x000fe40003f05270 */
[----:B------:R-:W-:Y:S02]  /*7c60*/  ISETP.NE.AND P1, PT, R22, 0x4, PT ;  /* 0x000000041600780c */ /* 0x000fe40003f25270 */
[----:B-1----:R-:W-:Y:S01]  /*7c70*/  SEL R2, RZ, 0x1, P0 ;  /* 0x00000001ff027807 */ /* 0x002fe20000000000 */
[----:B------:R-:W-:Y:S01]  /*7c80*/  UISETP.NE.AND UP0, UPT, UR6, URZ, UPT ;  /* 0x000000ff0600728c */ /* 0x000fe2000bf05270 */
[----:B--2---:R-:W-:Y:S01]  /*7c90*/  SEL R0, RZ, 0x1, P1 ;  /* 0x00000001ff007807 */ /* 0x004fe20000800000 */
[----:B------:R-:W-:Y:S01]  /*7ca0*/  UIADD3 UR26, UPT, UPT, UR37, UR5, URZ ;  /* 0x00000005251a7290 */ /* 0x000fe2000fffe0ff */
[----:B------:R-:W-:Y:S01]  /*7cb0*/  LOP3.LUT R60, R60, R2, RZ, 0x3c, !PT ;  /* 0x000000023c3c7212 */ /* 0x000fe200078e3cff */
[----:B------:R-:W-:Y:S01]  /*7cc0*/  UIADD3 UR25, UPT, UPT, UR38, UR4, URZ ;  /* 0x0000000426197290 */ /* 0x000fe2000fffe0ff */
[----:B------:R-:W-:Y:S02]  /*7cd0*/  LOP3.LUT R61, R61, R0, RZ, 0x3c, !PT ;  /* 0x000000003d3d7212 */ /* 0x000fe400078e3cff */
[----:B------:R-:W-:Y:S02]  /*7ce0*/  SEL R59, R59, RZ, P0 ;  /* 0x000000ff3b3b7207 */ /* 0x000fe40000000000 */
[----:B------:R-:W-:Y:S01]  /*7cf0*/  SEL R22, R22, RZ, P1 ;  /* 0x000000ff16167207 */ /* 0x000fe20000800000 */
[----:B------:R-:W-:Y:S06]  /*7d00*/  BRA.U UP0, `(.L_x_123) ;  /* 0xffffffd900b07547 */ /* 0x000fec000b83ffff */
[----:B------:R-:W-:-:S13]  /*7d10*/  R2UR UR4, R57 ;  /* 0x00000000390472ca */ /* 0x000fda00000e0000 */
[----:B------:R-:W-:-:S09]  /*7d20*/  UISETP.NE.AND UP0, UPT, UR4, URZ, UPT ;  /* 0x000000ff0400728c */ /* 0x000fd2000bf05270 */
[----:B------:R-:W-:Y:S05]  /*7d30*/  BRA.U !UP0, `(.L_x_124) ;  /* 0x0000000108487547 */ /* 0x000fea000b800000 */
[----:B------:R-:W1:Y:S02]  /*7d40*/  LDCU.64 UR4, c[0x0][0x890] ;  /* 0x00011200ff0477ac */ /* 0x000e640008000a00 */
[----:B-1----:R-:W-:-:S04]  /*7d50*/  UISETP.NE.U32.AND UP0, UPT, UR4, URZ, UPT ;  /* 0x000000ff0400728c */ /* 0x002fc8000bf05070 */
[----:B------:R-:W-:-:S09]  /*7d60*/  UISETP.NE.AND.EX UP0, UPT, UR5, URZ, UPT, UP0 ;  /* 0x000000ff0500728c */ /* 0x000fd2000bf05300 */
[----:B------:R-:W-:Y:S05]  /*7d70*/  BRA.U UP0, `(.L_x_125) ;  /* 0x00000001000c7547 */ /* 0x000fea000b800000 */
[----:B------:R-:W-:-:S13]  /*7d80*/  FSETP.NEU.AND P0, PT, R26, RZ, PT ;  /* 0x000000ff1a00720b */ /* 0x000fda0003f0d000 */
[----:B------:R-:W-:Y:S05]  /*7d90*/  @!P0 EXIT ;  /* 0x000000000000894d */ /* 0x000fea0003800000 */
[----:B------:R-:W-:Y:S05]  /*7da0*/  BRA `(.L_x_124) ;  /* 0x00000000002c7947 */ /* 0x000fea0003800000 */
.L_x_125:
[----:B------:R-:W-:Y:S01]  /*7db0*/  ISETP.NE.AND P0, PT, R58, RZ, PT ;  /* 0x000000ff3a00720c */ /* 0x000fe20003f05270 */
[----:B------:R-:W-:-:S12]  /*7dc0*/  BSSY.RECONVERGENT B0, `(.L_x_124) ;  /* 0x0000009000007945 */ /* 0x000fd80003800200 */
[----:B------:R-:W-:Y:S05]  /*7dd0*/  @P0 BRA `(.L_x_126) ;  /* 0x0000000000140947 */ /* 0x000fea0003800000 */
[----:B------:R-:W1:Y:S02]  /*7de0*/  LDCU.64 UR4, c[0x0][0x888] ;  /* 0x00011100ff0477ac */ /* 0x000e640008000a00 */
[----:B-1----:R-:W-:-:S04]  /*7df0*/  ISETP.NE.U32.AND P0, PT, RZ, UR4, PT ;  /* 0x00000004ff007c0c */ /* 0x002fc8000bf05070 */
[----:B------:R-:W-:-:S13]  /*7e00*/  ISETP.NE.AND.EX P0, PT, RZ, UR5, PT, P0 ;  /* 0x00000005ff007c0c */ /* 0x000fda000bf05300 */
[----:B------:R-:W-:Y:S05]  /*7e10*/  @!P0 EXIT ;  /* 0x000000000000894d */ /* 0x000fea0003800000 */
[----:B------:R-:W-:Y:S05]  /*7e20*/  BRA `(.L_x_127) ;  /* 0x0000000000087947 */ /* 0x000fea0003800000 */
.L_x_126:
[----:B------:R-:W-:-:S13]  /*7e30*/  FSETP.NEU.AND P0, PT, R26, RZ, PT ;  /* 0x000000ff1a00720b */ /* 0x000fda0003f0d000 */
[----:B------:R-:W-:Y:S05]  /*7e40*/  @!P0 EXIT ;  /* 0x000000000000894d */ /* 0x000fea0003800000 */
.L_x_127:
[----:B------:R-:W-:Y:S05]  /*7e50*/  BSYNC.RECONVERGENT B0 ;  /* 0x0000000000007941 */ /* 0x000fea0003800200 */
.L_x_124:
[----:B------:R-:W-:Y:S01]  /*7e60*/  ULEA UR4, UR52, UR44, 0x3 ;  /* 0x0000002c34047291 */ /* 0x000fe2000f8e18ff */
[----:B------:R-:W-:-:S04]  /*7e70*/  DEPBAR.LE SB0, 0x0 ;  /* 0x000080000000791a */ /* 0x000fc80000000000 */
[----:B------:R-:W-:-:S04]  /*7e80*/  UIADD3 UR4, UPT, UPT, UR4, 0x78, URZ ;  /* 0x0000007804047890 */ /* 0x000fc8000fffe0ff */
[----:B------:R-:W-:-:S09]  /*7e90*/  UPRMT UR4, UR54, 0x654, UR4 ;  /* 0x0000065436047896 */ /* 0x000fd20008000004 */
[----:B------:R-:W-:Y:S01]  /*7ea0*/  SYNCS.ARRIVE.TRANS64.RED.A1T0 RZ, [UR4], RZ ;  /* 0x000000ffffff79a7 */ /* 0x000fe20008100404 */
[----:B------:R-:W-:Y:S05]  /*7eb0*/  EXIT ;  /* 0x000000000000794d */ /* 0x000fea0003800000 */
.L_x_24:
[----:B--2---:R2:W3:Y:S02]  /*7ec0*/  SYNCS.PHASECHK.TRANS64.TRYWAIT P0, [R0+URZ+0x110], R2 ;  /* 0x00011002000075a7 */ /* 0x0044e400080011ff */
[----:B---3--:R-:W-:Y:S05]  /*7ed0*/  @!P0 NANOSLEEP.SYNCS 0x989680 ;  /* 0x009896800000895d */ /* 0x008fea0003900000 */
[----:B------:R-:W3:Y:S02]  /*7ee0*/  @!P0 SYNCS.PHASECHK.TRANS64 P0, [R0+URZ+0x110], R2 ;  /* 0x00011002000085a7 */ /* 0x000ee400080010ff */
[----:B---3--:R-:W-:Y:S05]  /*7ef0*/  @!P0 BRA `(.L_x_24) ;  /* 0xfffffffc00f08947 */ /* 0x008fea000383ffff */
[----:B------:R-:W-:Y:S05]  /*7f00*/  BRA `(.L_x_128) ;  /* 0xffffff9800c87947 */ /* 0x000fea000383ffff */
.L_x_27:
[----:B-1----:R-:W-:-:S07]  /*7f10*/  MOV R0, UR33 ;  /* 0x0000002100007c02 */ /* 0x002fce0008000f00 */
.L_x_129:
[----:B-1----:R1:W2:Y:S02]  /*7f20*/  SYNCS.PHASECHK.TRANS64.TRYWAIT P0, [R0+URZ+0x30], R3 ;  /* 0x00003003000075a7 */ /* 0x0022a400080011ff */
[----:B--2---:R-:W-:Y:S05]  /*7f30*/  @!P0 NANOSLEEP.SYNCS 0x989680 ;  /* 0x009896800000895d */ /* 0x004fea0003900000 */
[----:B------:R-:W2:Y:S02]  /*7f40*/  @!P0 SYNCS.PHASECHK.TRANS64 P0, [R0+URZ+0x30], R3 ;  /* 0x00003003000085a7 */ /* 0x000ea400080010ff */
[----:B--2---:R-:W-:Y:S05]  /*7f50*/  @!P0 BRA `(.L_x_129) ;  /* 0xfffffffc00f08947 */ /* 0x004fea000383ffff */
[----:B------:R-:W-:Y:S05]  /*7f60*/  BRA `(.L_x_26) ;  /* 0xffffff9c00147947 */ /* 0x000fea000383ffff */
.L_x_36:
[----:B-1----:R-:W-:-:S07]  /*7f70*/  MOV R0, UR33 ;  /* 0x0000002100007c02 */ /* 0x002fce0008000f00 */
.L_x_130:
[----:B-1----:R1:W2:Y:S02]  /*7f80*/  SYNCS.PHASECHK.TRANS64.TRYWAIT P0, [R0+URZ+0x30], R3 ;  /* 0x00003003000075a7 */ /* 0x0022a400080011ff */
[----:B--2---:R-:W-:Y:S05]  /*7f90*/  @!P0 NANOSLEEP.SYNCS 0x989680 ;  /* 0x009896800000895d */ /* 0x004fea0003900000 */
[----:B------:R-:W2:Y:S02]  /*7fa0*/  @!P0 SYNCS.PHASECHK.TRANS64 P0, [R0+URZ+0x30], R3 ;  /* 0x00003003000085a7 */ /* 0x000ea400080010ff */
[----:B--2---:R-:W-:Y:S05]  /*7fb0*/  @!P0 BRA `(.L_x_130) ;  /* 0xfffffffc00f08947 */ /* 0x004fea000383ffff */
[----:B------:R-:W-:Y:S05]  /*7fc0*/  BRA `(.L_x_35) ;  /* 0xffffffa000247947 */ /* 0x000fea000383ffff */
.L_x_43:
[----:B-1----:R1:W4:Y:S02]  /*7fd0*/  SYNCS.PHASECHK.TRANS64.TRYWAIT P0, [R3+URZ+0xa0], R0 ;  /* 0x0000a000030075a7 */ /* 0x00232400080011ff */
[----:B----4-:R-:W-:Y:S05]  /*7fe0*/  @!P0 NANOSLEEP.SYNCS 0x989680 ;  /* 0x009896800000895d */ /* 0x010fea0003900000 */
[----:B------:R-:W4:Y:S02]  /*7ff0*/  @!P0 SYNCS.PHASECHK.TRANS64 P0, [R3+URZ+0xa0], R0 ;  /* 0x0000a000030085a7 */ /* 0x000f2400080010ff */
[----:B----4-:R-:W-:Y:S05]  /*8000*/  @!P0 BRA `(.L_x_43) ;  /* 0xfffffffc00f08947 */ /* 0x010fea000383ffff */
[----:B------:R-:W-:Y:S05]  /*8010*/  BRA `(.L_x_131) ;  /* 0xffffffa400147947 */ /* 0x000fea000383ffff */
.L_x_47:
[----:B------:R-:W-:-:S07]  /*8020*/  MOV R0, UR4 ;  /* 0x0000000400007c02 */ /* 0x000fce0008000f00 */
.L_x_132:
[----:B-1----:R1:W2:Y:S02]  /*8030*/  SYNCS.PHASECHK.TRANS64.TRYWAIT P0, [R0+URZ], R2 ;  /* 0x00000002000075a7 */ /* 0x0022a400080011ff */
[----:B--2---:R-:W-:Y:S05]  /*8040*/  @!P0 NANOSLEEP.SYNCS 0x989680 ;  /* 0x009896800000895d */ /* 0x004fea0003900000 */
[----:B------:R-:W2:Y:S02]  /*8050*/  @!P0 SYNCS.PHASECHK.TRANS64 P0, [R0+URZ], R2 ;  /* 0x00000002000085a7 */ /* 0x000ea400080010ff */
[----:B--2---:R-:W-:Y:S05]  /*8060*/  @!P0 BRA `(.L_x_132) ;  /* 0xfffffffc00f08947 */ /* 0x004fea000383ffff */
[----:B------:R-:W-:Y:S05]  /*8070*/  BRA `(.L_x_133) ;  /* 0xffffffa800c07947 */ /* 0x000fea000383ffff */
.L_x_48:
[----:B------:R-:W-:-:S07]  /*8080*/  MOV R0, UR5 ;  /* 0x0000000500007c02 */ /* 0x000fce0008000f00 */
.L_x_134:
[----:B-1----:R1:W2:Y:S02]  /*8090*/  SYNCS.PHASECHK.TRANS64.TRYWAIT P0, [R0+URZ], R3 ;  /* 0x00000003000075a7 */ /* 0x0022a400080011ff */
[----:B--2---:R-:W-:Y:S05]  /*80a0*/  @!P0 NANOSLEEP.SYNCS 0x989680 ;  /* 0x009896800000895d */ /* 0x004fea0003900000 */
[----:B------:R-:W2:Y:S02]  /*80b0*/  @!P0 SYNCS.PHASECHK.TRANS64 P0, [R0+URZ], R3 ;  /* 0x00000003000085a7 */ /* 0x000ea400080010ff */
[----:B--2---:R-:W-:Y:S05]  /*80c0*/  @!P0 BRA `(.L_x_134) ;  /* 0xfffffffc00f08947 */ /* 0x004fea000383ffff */
[----:B------:R-:W-:Y:S05]  /*80d0*/  BRA `(.L_x_135) ;  /* 0xffffffa800cc7947 */ /* 0x000fea000383ffff */
.L_x_49:
[----:B------:R-:W-:-:S07]  /*80e0*/  MOV R0, UR5 ;  /* 0x0000000500007c02 */ /* 0x000fce0008000f00 */
.L_x_136:
[----:B-1----:R1:W2:Y:S02]  /*80f0*/  SYNCS.PHASECHK.TRANS64.TRYWAIT P0, [R0+URZ], R3 ;  /* 0x00000003000075a7 */ /* 0x0022a400080011ff */
[----:B--2---:R-:W-:Y:S05]  /*8100*/  @!P0 NANOSLEEP.SYNCS 0x989680 ;  /* 0x009896800000895d */ /* 0x004fea0003900000 */
[----:B------:R-:W2:Y:S02]  /*8110*/  @!P0 SYNCS.PHASECHK.TRANS64 P0, [R0+URZ], R3 ;  /* 0x00000003000085a7 */ /* 0x000ea400080010ff */
[----:B--2---:R-:W-:Y:S05]  /*8120*/  @!P0 BRA `(.L_x_136) ;  /* 0xfffffffc00f08947 */ /* 0x004fea000383ffff */
[----:B------:R-:W-:Y:S05]  /*8130*/  BRA `(.L_x_137) ;  /* 0xffffffa800d87947 */ /* 0x000fea000383ffff */
.L_x_50:
[----:B------:R-:W-:-:S07]  /*8140*/  MOV R0, UR5 ;  /* 0x0000000500007c02 */ /* 0x000fce0008000f00 */
.L_x_138:
[----:B-1----:R1:W2:Y:S02]  /*8150*/  SYNCS.PHASECHK.TRANS64.TRYWAIT P0, [R0+URZ], R3 ;  /* 0x00000003000075a7 */ /* 0x0022a400080011ff */
[----:B--2---:R-:W-:Y:S05]  /*8160*/  @!P0 NANOSLEEP.SYNCS 0x989680 ;  /* 0x009896800000895d */ /* 0x004fea0003900000 */
[----:B------:R-:W2:Y:S02]  /*8170*/  @!P0 SYNCS.PHASECHK.TRANS64 P0, [R0+URZ], R3 ;  /* 0x00000003000085a7 */ /* 0x000ea400080010ff */
[----:B--2---:R-:W-:Y:S05]  /*8180*/  @!P0 BRA `(.L_x_138) ;  /* 0xfffffffc00f08947 */ /* 0x004fea000383ffff */
[----:B------:R-:W-:Y:S05]  /*8190*/  BRA `(.L_x_139) ;  /* 0xffffffa800e47947 */ /* 0x000fea000383ffff */
.L_x_51:
[----:B------:R-:W-:-:S07]  /*81a0*/  MOV R0, UR5 ;  /* 0x0000000500007c02 */ /* 0x000fce0008000f00 */
.L_x_140:
[----:B-1----:R1:W2:Y:S02]  /*81b0*/  SYNCS.PHASECHK.TRANS64.TRYWAIT P0, [R0+URZ], R3 ;  /* 0x00000003000075a7 */ /* 0x0022a400080011ff */
[----:B--2---:R-:W-:Y:S05]  /*81c0*/  @!P0 NANOSLEEP.SYNCS 0x989680 ;  /* 0x009896800000895d */ /* 0x004fea0003900000 */
[----:B------:R-:W2:Y:S02]  /*81d0*/  @!P0 SYNCS.PHASECHK.TRANS64 P0, [R0+URZ], R3 ;  /* 0x00000003000085a7 */ /* 0x000ea400080010ff */
[----:B--2---:R-:W-:Y:S05]  /*81e0*/  @!P0 BRA `(.L_x_140) ;  /* 0xfffffffc00f08947 */ /* 0x004fea000383ffff */
[----:B------:R-:W-:Y:S05]  /*81f0*/  BRA `(.L_x_141) ;  /* 0xffffffa800f07947 */ /* 0x000fea000383ffff */
.L_x_54:
[----:B--2---:R2:W3:Y:S02]  /*8200*/  SYNCS.PHASECHK.TRANS64.TRYWAIT P0, [R2+URZ+0x100], R4 ;  /* 0x00010004020075a7 */ /* 0x0044e400080011ff */
[----:B---3--:R-:W-:Y:S05]  /*8210*/  @!P0 NANOSLEEP.SYNCS 0x989680 ;  /* 0x009896800000895d */ /* 0x008fea0003900000 */
[----:B------:R-:W3:Y:S02]  /*8220*/  @!P0 SYNCS.PHASECHK.TRANS64 P0, [R2+URZ+0x100], R4 ;  /* 0x00010004020085a7 */ /* 0x000ee400080010ff */
[----:B---3--:R-:W-:Y:S05]  /*8230*/  @!P0 BRA `(.L_x_54) ;  /* 0xfffffffc00f08947 */ /* 0x008fea000383ffff */
[----:B------:R-:W-:Y:S05]  /*8240*/  BRA `(.L_x_142) ;  /* 0xffffffac004c7947 */ /* 0x000fea000383ffff */
.L_x_55:
[----:B------:R-:W-:-:S07]  /*8250*/  MOV R2, UR4 ;  /* 0x0000000400027c02 */ /* 0x000fce0008000f00 */
.L_x_143:
[----:B--2---:R2:W3:Y:S02]  /*8260*/  SYNCS.PHASECHK.TRANS64.TRYWAIT P0, [R2+URZ+0xb0], R5 ;  /* 0x0000b005020075a7 */ /* 0x0044e400080011ff */
[----:B---3--:R-:W-:Y:S05]  /*8270*/  @!P0 NANOSLEEP.SYNCS 0x989680 ;  /* 0x009896800000895d */ /* 0x008fea0003900000 */
[----:B------:R-:W3:Y:S02]  /*8280*/  @!P0 SYNCS.PHASECHK.TRANS64 P0, [R2+URZ+0xb0], R5 ;  /* 0x0000b005020085a7 */ /* 0x000ee400080010ff */
[----:B---3--:R-:W-:Y:S05]  /*8290*/  @!P0 BRA `(.L_x_143) ;  /* 0xfffffffc00f08947 */ /* 0x008fea000383ffff */
[----:B------:R-:W-:Y:S05]  /*82a0*/  BRA `(.L_x_144) ;  /* 0xffffffac005c7947 */ /* 0x000fea000383ffff */
.L_x_56:
[----:B--2---:R2:W3:Y:S02]  /*82b0*/  SYNCS.PHASECHK.TRANS64.TRYWAIT P1, [R2+URZ+0xa0], R4 ;  /* 0x0000a004020075a7 */ /* 0x0044e400080211ff */
[----:B---3--:R-:W-:Y:S05]  /*82c0*/  @!P1 NANOSLEEP.SYNCS 0x989680 ;  /* 0x009896800000995d */ /* 0x008fea0003900000 */
[----:B------:R-:W3:Y:S02]  /*82d0*/  @!P1 SYNCS.PHASECHK.TRANS64 P1, [R2+URZ+0xa0], R4 ;  /* 0x0000a004020095a7 */ /* 0x000ee400080210ff */
[----:B---3--:R-:W-:Y:S05]  /*82e0*/  @!P1 BRA `(.L_x_56) ;  /* 0xfffffffc00f09947 */ /* 0x008fea000383ffff */
[----:B------:R-:W-:Y:S05]  /*82f0*/  BRA `(.L_x_145) ;  /* 0xffffffac008c7947 */ /* 0x000fea000383ffff */
.L_x_59:
[----:B------:R-:W-:-:S07]  /*8300*/  MOV R0, UR4 ;  /* 0x0000000400007c02 */ /* 0x000fce0008000f00 */
.L_x_146:
[----:B--2---:R2:W3:Y:S02]  /*8310*/  SYNCS.PHASECHK.TRANS64.TRYWAIT P0, [R0+URZ+0xb0], R2 ;  /* 0x0000b002000075a7 */ /* 0x0044e400080011ff */
[----:B---3--:R-:W-:Y:S05]  /*8320*/  @!P0 NANOSLEEP.SYNCS 0x989680 ;  /* 0x009896800000895d */ /* 0x008fea0003900000 */
[----:B------:R-:W3:Y:S02]  /*8330*/  @!P0 SYNCS.PHASECHK.TRANS64 P0, [R0+URZ+0xb0], R2 ;  /* 0x0000b002000085a7 */ /* 0x000ee400080010ff */
[----:B---3--:R-:W-:Y:S05]  /*8340*/  @!P0 BRA `(.L_x_146) ;  /* 0xfffffffc00f08947 */ /* 0x008fea000383ffff */
[----:B------:R-:W-:Y:S05]  /*8350*/  BRA `(.L_x_58) ;  /* 0xffffffac00e07947 */ /* 0x000fea000383ffff */
.L_x_66:
[----:B-1----:R1:W2:Y:S02]  /*8360*/  SYNCS.PHASECHK.TRANS64.TRYWAIT P1, [R0+URZ+0xa0], R2 ;  /* 0x0000a002000075a7 */ /* 0x0022a400080211ff */
[----:B--2---:R-:W-:Y:S05]  /*8370*/  @!P1 NANOSLEEP.SYNCS 0x989680 ;  /* 0x009896800000995d */ /* 0x004fea0003900000 */
[----:B------:R-:W2:Y:S02]  /*8380*/  @!P1 SYNCS.PHASECHK.TRANS64 P1, [R0+URZ+0xa0], R2 ;  /* 0x0000a002000095a7 */ /* 0x000ea400080210ff */
[----:B--2---:R-:W-:Y:S05]  /*8390*/  @!P1 BRA `(.L_x_66) ;  /* 0xfffffffc00f09947 */ /* 0x004fea000383ffff */
[----:B------:R-:W-:Y:S05]  /*83a0*/  BRA `(.L_x_147) ;  /* 0xffffffb400747947 */ /* 0x000fea000383ffff */
.L_x_67:
[----:B------:R-:W-:-:S07]  /*83b0*/  MOV R2, UR46 ;  /* 0x0000002e00027c02 */ /* 0x000fce0008000f00 */
.L_x_148:
[----:B-1----:R1:W2:Y:S02]  /*83c0*/  SYNCS.PHASECHK.TRANS64.TRYWAIT P0, [R2+URZ+0xe0], R0 ;  /* 0x0000e000020075a7 */ /* 0x0022a400080011ff */
[----:B--2---:R-:W-:Y:S05]  /*83d0*/  @!P0 NANOSLEEP.SYNCS 0x989680 ;  /* 0x009896800000895d */ /* 0x004fea0003900000 */
[----:B------:R-:W2:Y:S02]  /*83e0*/  @!P0 SYNCS.PHASECHK.TRANS64 P0, [R2+URZ+0xe0], R0 ;  /* 0x0000e000020085a7 */ /* 0x000ea400080010ff */
[----:B--2---:R-:W-:Y:S05]  /*83f0*/  @!P0 BRA `(.L_x_148) ;  /* 0xfffffffc00f08947 */ /* 0x004fea000383ffff */
[----:B------:R-:W-:Y:S05]  /*8400*/  BRA `(.L_x_149) ;  /* 0xffffffb400c47947 */ /* 0x000fea000383ffff */
.L_x_70:
[----:B------:R-:W-:Y:S07]  /*8410*/  MOV R0, UR7 ;  /* 0x0000000700007c02 */ /* 0x000fee0008000f00 */
.L_x_150:
[----:B-1----:R1:W2:Y:S02]  /*8420*/  SYNCS.PHASECHK.TRANS64.TRYWAIT P0, [R0+URZ], R2 ;  /* 0x00000002000075a7 */ /* 0x0022a400080011ff */
[----:B--2---:R-:W-:Y:S05]  /*8430*/  @!P0 NANOSLEEP.SYNCS 0x989680 ;  /* 0x009896800000895d */ /* 0x004fea0003900000 */
[----:B------:R-:W2:Y:S02]  /*8440*/  @!P0 SYNCS.PHASECHK.TRANS64 P0, [R0+URZ], R2 ;  /* 0x00000002000085a7 */ /* 0x000ea400080010ff */
[----:B--2---:R-:W-:Y:S05]  /*8450*/  @!P0 BRA `(.L_x_150) ;  /* 0xfffffffc00f08947 */ /* 0x004fea000383ffff */
[----:B------:R-:W-:Y:S05]  /*8460*/  BRA `(.L_x_69) ;  /* 0xffffffb400e07947 */ /* 0x000fea000383ffff */
.L_x_73:
[----:B------:R-:W-:-:S07]  /*8470*/  MOV R0, UR4 ;  /* 0x0000000400007c02 */ /* 0x000fce0008000f00 */
.L_x_151:
[----:B--2---:R2:W4:Y:S02]  /*8480*/  SYNCS.PHASECHK.TRANS64.TRYWAIT P0, [R0+URZ], R2 ;  /* 0x00000002000075a7 */ /* 0x00452400080011ff */
[----:B----4-:R-:W-:Y:S05]  /*8490*/  @!P0 NANOSLEEP.SYNCS 0x989680 ;  /* 0x009896800000895d */ /* 0x010fea0003900000 */
[----:B------:R-:W4:Y:S02]  /*84a0*/  @!P0 SYNCS.PHASECHK.TRANS64 P0, [R0+URZ], R2 ;  /* 0x00000002000085a7 */ /* 0x000f2400080010ff */
[----:B----4-:R-:W-:Y:S05]  /*84b0*/  @!P0 BRA `(.L_x_151) ;  /* 0xfffffffc00f08947 */ /* 0x010fea000383ffff */
[----:B------:R-:W-:Y:S05]  /*84c0*/  BRA `(.L_x_152) ;  /* 0xffffffbc000c7947 */ /* 0x000fea000383ffff */
.L_x_74:
[----:B------:R-:W-:-:S07]  /*84d0*/  MOV R0, UR5 ;  /* 0x0000000500007c02 */ /* 0x000fce0008000f00 */
.L_x_153:
[----:B-1----:R1:W2:Y:S02]  /*84e0*/  SYNCS.PHASECHK.TRANS64.TRYWAIT P0, [R0+URZ], R3 ;  /* 0x00000003000075a7 */ /* 0x0022a400080011ff */
[----:B--2---:R-:W-:Y:S05]  /*84f0*/  @!P0 NANOSLEEP.SYNCS 0x989680 ;  /* 0x009896800000895d */ /* 0x004fea0003900000 */
[----:B------:R-:W2:Y:S02]  /*8500*/  @!P0 SYNCS.PHASECHK.TRANS64 P0, [R0+URZ], R3 ;  /* 0x00000003000085a7 */ /* 0x000ea400080010ff */
[----:B--2---:R-:W-:Y:S05]  /*8510*/  @!P0 BRA `(.L_x_153) ;  /* 0xfffffffc00f08947 */ /* 0x004fea000383ffff */
[----:B------:R-:W-:Y:S05]  /*8520*/  BRA `(.L_x_154) ;  /* 0xffffffbc00187947 */ /* 0x000fea000383ffff */
.L_x_75:
[----:B------:R-:W-:-:S07]  /*8530*/  MOV R0, UR5 ;  /* 0x0000000500007c02 */ /* 0x000fce0008000f00 */
.L_x_155:
[----:B-1----:R1:W2:Y:S02]  /*8540*/  SYNCS.PHASECHK.TRANS64.TRYWAIT P0, [R0+URZ], R3 ;  /* 0x00000003000075a7 */ /* 0x0022a400080011ff */
[----:B--2---:R-:W-:Y:S05]  /*8550*/  @!P0 NANOSLEEP.SYNCS 0x989680 ;  /* 0x009896800000895d */ /* 0x004fea0003900000 */
[----:B------:R-:W2:Y:S02]  /*8560*/  @!P0 SYNCS.PHASECHK.TRANS64 P0, [R0+URZ], R3 ;  /* 0x00000003000085a7 */ /* 0x000ea400080010ff */
[----:B--2---:R-:W-:Y:S05]  /*8570*/  @!P0 BRA `(.L_x_155) ;  /* 0xfffffffc00f08947 */ /* 0x004fea000383ffff */
[----:B------:R-:W-:Y:S05]  /*8580*/  BRA `(.L_x_156) ;  /* 0xffffffbc00247947 */ /* 0x000fea000383ffff */
.L_x_76:
[----:B-1----:R-:W-:-:S07]  /*8590*/  MOV R0, UR4 ;  /* 0x0000000400007c02 */ /* 0x002fce0008000f00 */
.L_x_157:
[----:B-1----:R1:W2:Y:S02]  /*85a0*/  SYNCS.PHASECHK.TRANS64.TRYWAIT P0, [R0+URZ], R2 ;  /* 0x00000002000075a7 */ /* 0x0022a400080011ff */
[----:B--2---:R-:W-:Y:S05]  /*85b0*/  @!P0 NANOSLEEP.SYNCS 0x989680 ;  /* 0x009896800000895d */ /* 0x004fea0003900000 */
[----:B------:R-:W2:Y:S02]  /*85c0*/  @!P0 SYNCS.PHASECHK.TRANS64 P0, [R0+URZ], R2 ;  /* 0x00000002000085a7 */ /* 0x000ea400080010ff */
[----:B--2---:R-:W-:Y:S05]  /*85d0*/  @!P0 BRA `(.L_x_157) ;  /* 0xfffffffc00f08947 */ /* 0x004fea000383ffff */
[----:B------:R-:W-:Y:S05]  /*85e0*/  BRA `(.L_x_158) ;  /* 0xffffffbc00307947 */ /* 0x000fea000383ffff */
.L_x_81:
[----:B---3--:R3:W4:Y:S02]  /*85f0*/  SYNCS.PHASECHK.TRANS64.TRYWAIT P0, [R12+URZ+0xa0], R0 ;  /* 0x0000a0000c0075a7 */ /* 0x00872400080011ff */
[----:B----4-:R-:W-:Y:S05]  /*8600*/  @!P0 NANOSLEEP.SYNCS 0x989680 ;  /* 0x009896800000895d */ /* 0x010fea0003900000 */
[----:B------:R-:W4:Y:S02]  /*8610*/  @!P0 SYNCS.PHASECHK.TRANS64 P0, [R12+URZ+0xa0], R0 ;  /* 0x0000a0000c0085a7 */ /* 0x000f2400080010ff */
[----:B----4-:R-:W-:Y:S05]  /*8620*/  @!P0 BRA `(.L_x_81) ;  /* 0xfffffffc00f08947 */ /* 0x010fea000383ffff */
[----:B------:R-:W-:Y:S05]  /*8630*/  BRA `(.L_x_159) ;  /* 0xffffffc000407947 */ /* 0x000fea000383ffff */
.L_x_84:
[----:B-1----:R-:W-:Y:S07]  /*8640*/  MOV R0, UR24 ;  /* 0x0000001800007c02 */ /* 0x002fee0008000f00 */
.L_x_160:
[----:B-1----:R1:W3:Y:S02]  /*8650*/  SYNCS.PHASECHK.TRANS64.TRYWAIT P2, [R0+URZ+0x98], R6 ;  /* 0x00009806000075a7 */ /* 0x0022e400080411ff */
[----:B---3--:R-:W-:Y:S05]  /*8660*/  @!P2 NANOSLEEP.SYNCS 0x989680 ;  /* 0x009896800000a95d */ /* 0x008fea0003900000 */
[----:B------:R-:W3:Y:S02]  /*8670*/  @!P2 SYNCS.PHASECHK.TRANS64 P2, [R0+URZ+0x98], R6 ;  /* 0x000098060000a5a7 */ /* 0x000ee400080410ff */
[----:B---3--:R-:W-:Y:S05]  /*8680*/  @!P2 BRA `(.L_x_160) ;  /* 0xfffffffc00f0a947 */ /* 0x008fea000383ffff */
[----:B------:R-:W-:Y:S05]  /*8690*/  BRA `(.L_x_83) ;  /* 0xffffffc400a47947 */ /* 0x000fea000383ffff */
.L_x_87:
[----:B------:R-:W-:Y:S07]  /*86a0*/  MOV R0, UR4 ;  /* 0x0000000400007c02 */ /* 0x000fee0008000f00 */
.L_x_161:
[----:B-1----:R1:W3:Y:S02]  /*86b0*/  SYNCS.PHASECHK.TRANS64.TRYWAIT P0, [R0+URZ+0x78], R9 ;  /* 0x00007809000075a7 */ /* 0x0022e400080011ff */
[----:B---3--:R-:W-:Y:S05]  /*86c0*/  @!P0 NANOSLEEP.SYNCS 0x989680 ;  /* 0x009896800000895d */ /* 0x008fea0003900000 */
[----:B------:R-:W3:Y:S02]  /*86d0*/  @!P0 SYNCS.PHASECHK.TRANS64 P0, [R0+URZ+0x78], R9 ;  /* 0x00007809000085a7 */ /* 0x000ee400080010ff */
[----:B---3--:R-:W-:Y:S05]  /*86e0*/  @!P0 BRA `(.L_x_161) ;  /* 0xfffffffc00f08947 */ /* 0x008fea000383ffff */
[----:B------:R-:W-:Y:S05]  /*86f0*/  BRA `(.L_x_162) ;  /* 0xffffffc800047947 */ /* 0x000fea000383ffff */
.L_x_88:
[----:B------:R-:W-:Y:S07]  /*8700*/  MOV R6, UR5 ;  /* 0x0000000500067c02 */ /* 0x000fee0008000f00 */
.L_x_163:
[----:B-1----:R1:W3:Y:S02]  /*8710*/  SYNCS.PHASECHK.TRANS64.TRYWAIT P0, [R6+URZ+0x78], R0 ;  /* 0x00007800060075a7 */ /* 0x0022e400080011ff */
[----:B---3--:R-:W-:Y:S05]  /*8720*/  @!P0 NANOSLEEP.SYNCS 0x989680 ;  /* 0x009896800000895d */ /* 0x008fea0003900000 */
[----:B------:R-:W3:Y:S02]  /*8730*/  @!P0 SYNCS.PHASECHK.TRANS64 P0, [R6+URZ+0x78], R0 ;  /* 0x00007800060085a7 */ /* 0x000ee400080010ff */
[----:B---3--:R-:W-:Y:S05]  /*8740*/  @!P0 BRA `(.L_x_163) ;  /* 0xfffffffc00f08947 */ /* 0x008fea000383ffff */
[----:B------:R-:W-:Y:S05]  /*8750*/  BRA `(.L_x_164) ;  /* 0xffffffc800607947 */ /* 0x000fea000383ffff */
.L_x_90:
[----:B------:R-:W-:-:S07]  /*8760*/  MOV R0, UR4 ;  /* 0x0000000400007c02 */ /* 0x000fce0008000f00 */
.L_x_165:
[----:B-1----:R1:W4:Y:S02]  /*8770*/  SYNCS.PHASECHK.TRANS64.TRYWAIT P0, [R0+URZ], R2 ;  /* 0x00000002000075a7 */ /* 0x00232400080011ff */
[----:B----4-:R-:W-:Y:S05]  /*8780*/  @!P0 NANOSLEEP.SYNCS 0x989680 ;  /* 0x009896800000895d */ /* 0x010fea0003900000 */
[----:B------:R-:W4:Y:S02]  /*8790*/  @!P0 SYNCS.PHASECHK.TRANS64 P0, [R0+URZ], R2 ;  /* 0x00000002000085a7 */ /* 0x000f2400080010ff */
[----:B----4-:R-:W-:Y:S05]  /*87a0*/  @!P0 BRA `(.L_x_165) ;  /* 0xfffffffc00f08947 */ /* 0x010fea000383ffff */
[----:B------:R-:W-:Y:S05]  /*87b0*/  BRA `(.L_x_166) ;  /* 0xffffffc800f07947 */ /* 0x000fea000383ffff */
.L_x_91:
[----:B------:R-:W-:-:S07]  /*87c0*/  MOV R0, UR5 ;  /* 0x0000000500007c02 */ /* 0x000fce0008000f00 */
.L_x_167:
[----:B-1----:R1:W4:Y:S02]  /*87d0*/  SYNCS.PHASECHK.TRANS64.TRYWAIT P0, [R0+URZ], R2 ;  /* 0x00000002000075a7 */ /* 0x00232400080011ff */
[----:B----4-:R-:W-:Y:S05]  /*87e0*/  @!P0 NANOSLEEP.SYNCS 0x989680 ;  /* 0x009896800000895d */ /* 0x010fea0003900000 */
[----:B------:R-:W4:Y:S02]  /*87f0*/  @!P0 SYNCS.PHASECHK.TRANS64 P0, [R0+URZ], R2 ;  /* 0x00000002000085a7 */ /* 0x000f2400080010ff */
[----:B----4-:R-:W-:Y:S05]  /*8800*/  @!P0 BRA `(.L_x_167) ;  /* 0xfffffffc00f08947 */ /* 0x010fea000383ffff */
[----:B------:R-:W-:Y:S05]  /*8810*/  BRA `(.L_x_168) ;  /* 0xffffffc800fc7947 */ /* 0x000fea000383ffff */
.L_x_93:
[----:B-1----:R1:W2:Y:S02]  /*8820*/  SYNCS.PHASECHK.TRANS64.TRYWAIT P0, [R0+URZ+0xa0], R2 ;  /* 0x0000a002000075a7 */ /* 0x0022a400080011ff */
[----:B--2---:R-:W-:Y:S05]  /*8830*/  @!P0 NANOSLEEP.SYNCS 0x989680 ;  /* 0x009896800000895d */ /* 0x004fea0003900000 */
[----:B------:R-:W2:Y:S02]  /*8840*/  @!P0 SYNCS.PHASECHK.TRANS64 P0, [R0+URZ+0xa0], R2 ;  /* 0x0000a002000085a7 */ /* 0x000ea400080010ff */
[----:B--2---:R-:W-:Y:S05]  /*8850*/  @!P0 BRA `(.L_x_93) ;  /* 0xfffffffc00f08947 */ /* 0x004fea000383ffff */
[----:B------:R-:W-:Y:S05]  /*8860*/  BRA `(.L_x_169) ;  /* 0xffffffcc00ec7947 */ /* 0x000fea000383ffff */
.L_x_103:
[----:B-1----:R1:W3:Y:S02]  /*8870*/  SYNCS.PHASECHK.TRANS64.TRYWAIT P1, [R2+URZ+0x60], R0 ;  /* 0x00006000020075a7 */ /* 0x0022e400080211ff */
[----:B---3--:R-:W-:Y:S05]  /*8880*/  @!P1 NANOSLEEP.SYNCS 0x989680 ;  /* 0x009896800000995d */ /* 0x008fea0003900000 */
[----:B------:R-:W3:Y:S02]  /*8890*/  @!P1 SYNCS.PHASECHK.TRANS64 P1, [R2+URZ+0x60], R0 ;  /* 0x00006000020095a7 */ /* 0x000ee400080210ff */
[----:B---3--:R-:W-:Y:S05]  /*88a0*/  @!P1 BRA `(.L_x_103) ;  /* 0xfffffffc00f09947 */ /* 0x008fea000383ffff */
[----:B------:R-:W-:Y:S05]  /*88b0*/  BRA `(.L_x_102) ;  /* 0xffffffdc006c7947 */ /* 0x000fea000383ffff */
.L_x_105:
[----:B--2---:R2:W3:Y:S02]  /*88c0*/  SYNCS.PHASECHK.TRANS64.TRYWAIT P0, [R71+URZ+0xc0], R3 ;  /* 0x0000c003470075a7 */ /* 0x0044e400080011ff */
[----:B---3--:R-:W-:Y:S05]  /*88d0*/  @!P0 NANOSLEEP.SYNCS 0x989680 ;  /* 0x009896800000895d */ /* 0x008fea0003900000 */
[----:B------:R-:W3:Y:S02]  /*88e0*/  @!P0 SYNCS.PHASECHK.TRANS64 P0, [R71+URZ+0xc0], R3 ;  /* 0x0000c003470085a7 */ /* 0x000ee400080010ff */
[----:B---3--:R-:W-:Y:S05]  /*88f0*/  @!P0 BRA `(.L_x_105) ;  /* 0xfffffffc00f08947 */ /* 0x008fea000383ffff */
[----:B------:R-:W-:Y:S05]  /*8900*/  BRA `(.L_x_104) ;  /* 0xffffffdc00e47947 */ /* 0x000fea000383ffff */
.L_x_116:
[----:B-1----:R1:W2:Y:S02]  /*8910*/  SYNCS.PHASECHK.TRANS64.TRYWAIT P0, [R2+URZ+0x60], R74 ;  /* 0x0000604a020075a7 */ /* 0x0022a400080011ff */
[----:B--2---:R-:W-:Y:S05]  /*8920*/  @!P0 NANOSLEEP.SYNCS 0x989680 ;  /* 0x009896800000895d */ /* 0x004fea0003900000 */
[----:B------:R-:W2:Y:S02]  /*8930*/  @!P0 SYNCS.PHASECHK.TRANS64 P0, [R2+URZ+0x60], R74 ;  /* 0x0000604a020085a7 */ /* 0x000ea400080010ff */
[----:B--2---:R-:W-:Y:S05]  /*8940*/  @!P0 BRA `(.L_x_116) ;  /* 0xfffffffc00f08947 */ /* 0x004fea000383ffff */
[----:B------:R-:W-:Y:S05]  /*8950*/  BRA `(.L_x_115) ;  /* 0xffffffe800307947 */ /* 0x000fea000383ffff */
        .weak           $__internal_0_$__cuda_sm10x_tcgen05_guardrail_trap_col_being_dealloced_not_returned_by_alloc
        .type           $__internal_0_$__cuda_sm10x_tcgen05_guardrail_trap_col_being_dealloced_not_returned_by_alloc,@function
        .size           $__internal_0_$__cuda_sm10x_tcgen05_guardrail_trap_col_being_dealloced_not_returned_by_alloc,($__internal_1_$__cuda_sm10x_tcgen05_guardrail_trap_phase_invalid_during_alloc - $__internal_0_$__cuda_sm10x_tcgen05_guardrail_trap_col_being_dealloced_not_returned_by_alloc)
$__internal_0_$__cuda_sm10x_tcgen05_guardrail_trap_col_being_dealloced_not_returned_by_alloc:
[----:B------:R-:W-:Y:S05]  /*8960*/  BPT.TRAP 0x1 ;  /* 0x000000040000795c */ /* 0x000fea0000300000 */
[----:B------:R-:W-:-:S04]  /*8970*/  HFMA2 R3, -RZ, RZ, 0, 0 ;  /* 0x00000000ff037431 */ /* 0x000fc800000001ff */
[----:B------:R-:W-:Y:S05]  /*8980*/  RET.REL.NODEC R2 `(_ZN7cutlass13device_kernelINS_4gemm6kernel13GemmUniversalIN4cute5tupleIJiiiiEEENS1_10collective13CollectiveMmaINS1_35MainloopSm100TmaUmmaWarpSpecializedILi6ELi2ELi4ENS5_IJNS4_1CILi2EEESB_NSA_ILi1EEEEEEEENS5_IJNSA_ILi64EEESF_SF_EEENS_10tfloat32_tENS5_IJlSC_lEEESH_SI_NS4_8TiledMMAINS4_8MMA_AtomIJNS4_17SM100_MMA_TF32_SSISH_SH_fLi64ELi64ELNS4_4UMMA5MajorE0ELSN_0ELNSM_7ScaleInE0ELSO_0EEEEEENS4_6LayoutINS5_IJSC_SC_SC_EEENS5_IJNSA_ILi0EEEST_ST_EEEEENS5_IJNS4_10UnderscoreESW_SW_EEEEENS4_23SM90_TMA_LOAD_MULTICASTENS4_14ComposedLayoutINS4_7SwizzleILi3ELi4ELi3EEENS4_18smem_ptr_flag_bitsILi32EEENSR_INS5_IJNSA_ILi8EEENSA_ILi32EEEEEENS5_IJS16_SC_EEEEEEEvNS4_8identityESZ_S1A_vS1B_EENS_8epilogue10collective18CollectiveEpilogueINS1D_23Sm100TmaWarpSpecializedILi3ELi2ELi16ELb1ELb0EEEJSG_NS5_IJNSR_ISF_SC_EENSR_IS16_SC_EEEEESH_SI_SH_SI_NS1D_6fusion15FusionCallbacksIS1H_NS1L_17LinearCombinationISH_fSH_fLNS_15FloatRoundStyleE2EEESG_S1K_JEEENS4_5SM1004TMEM4LOAD26SM100_TMEM_LOAD_16dp128b8xENS4_13SM90_TMA_LOADES1A_NS4_17SM75_U32x4_LDSM_NENS4_14SM90_TMA_STOREES1A_NS4_17SM90_U32x4_STSM_NENS4_39AutoVectorizingCopyWithAssumedAlignmentILi128EEEEEEvvEEEEvNT_6ParamsE) ;  /* 0xffffff74029c7950 */ /* 0x000fea0003c3ffff */
        .weak           $__internal_1_$__cuda_sm10x_tcgen05_guardrail_trap_phase_invalid_during_alloc
        .type           $__internal_1_$__cuda_sm10x_tcgen05_guardrail_trap_phase_invalid_during_alloc,@function
        .size           $__internal_1_$__cuda_sm10x_tcgen05_guardrail_trap_phase_invalid_during_alloc,($__internal_2_$__cuda_sm10x_tcgen05_guardrail_trap_unallocated_columns_being_dealloced - $__internal_1_$__cuda_sm10x_tcgen05_guardrail_trap_phase_invalid_during_alloc)
$__internal_1_$__cuda_sm10x_tcgen05_guardrail_trap_phase_invalid_during_alloc:
[----:B------:R-:W-:Y:S05]  /*8990*/  BPT.TRAP 0x1 ;  /* 0x000000040000795c */ /* 0x000fea0000300000 */
[----:B------:R-:W-:-:S04]  /*89a0*/  MOV R5, 0x0 ;  /* 0x0000000000057802 */ /* 0x000fc80000000f00 */
[----:B------:R-:W-:Y:S05]  /*89b0*/  RET.REL.NODEC R4 `(_ZN7cutlass13device_kernelINS_4gemm6kernel13GemmUniversalIN4cute5tupleIJiiiiEEENS1_10collective13CollectiveMmaINS1_35MainloopSm100TmaUmmaWarpSpecializedILi6ELi2ELi4ENS5_IJNS4_1CILi2EEESB_NSA_ILi1EEEEEEEENS5_IJNSA_ILi64EEESF_SF_EEENS_10tfloat32_tENS5_IJlSC_lEEESH_SI_NS4_8TiledMMAINS4_8MMA_AtomIJNS4_17SM100_MMA_TF32_SSISH_SH_fLi64ELi64ELNS4_4UMMA5MajorE0ELSN_0ELNSM_7ScaleInE0ELSO_0EEEEEENS4_6LayoutINS5_IJSC_SC_SC_EEENS5_IJNSA_ILi0EEEST_ST_EEEEENS5_IJNS4_10UnderscoreESW_SW_EEEEENS4_23SM90_TMA_LOAD_MULTICASTENS4_14ComposedLayoutINS4_7SwizzleILi3ELi4ELi3EEENS4_18smem_ptr_flag_bitsILi32EEENSR_INS5_IJNSA_ILi8EEENSA_ILi32EEEEEENS5_IJS16_SC_EEEEEEEvNS4_8identityESZ_S1A_vS1B_EENS_8epilogue10collective18CollectiveEpilogueINS1D_23Sm100TmaWarpSpecializedILi3ELi2ELi16ELb1ELb0EEEJSG_NS5_IJNSR_ISF_SC_EENSR_IS16_SC_EEEEESH_SI_SH_SI_NS1D_6fusion15FusionCallbacksIS1H_NS1L_17LinearCombinationISH_fSH_fLNS_15FloatRoundStyleE2EEESG_S1K_JEEENS4_5SM1004TMEM4LOAD26SM100_TMEM_LOAD_16dp128b8xENS4_13SM90_TMA_LOADES1A_NS4_17SM75_U32x4_LDSM_NENS4_14SM90_TMA_STOREES1A_NS4_17SM90_U32x4_STSM_NENS4_39AutoVectorizingCopyWithAssumedAlignmentILi128EEEEEEvvEEEEvNT_6ParamsE) ;  /* 0xffffff7404907950 */ /* 0x000fea0003c3ffff */
        .weak           $__internal_2_$__cuda_sm10x_tcgen05_guardrail_trap_unallocated_columns_being_dealloced
        .type           $__internal_2_$__cuda_sm10x_tcgen05_guardrail_trap_unallocated_columns_being_dealloced,@function
        .size           $__internal_2_$__cuda_sm10x_tcgen05_guardrail_trap_unallocated_columns_being_dealloced,(.L_x_171 - $__internal_2_$__cuda_sm10x_tcgen05_guardrail_trap_unallocated_columns_being_dealloced)
$__internal_2_$__cuda_sm10x_tcgen05_guardrail_trap_unallocated_columns_being_dealloced:
[----:B------:R-:W-:Y:S05]  /*89c0*/  BPT.TRAP 0x1 ;  /* 0x000000040000795c */ /* 0x000fea0000300000 */
[----:B------:R-:W-:-:S04]  /*89d0*/  HFMA2 R3, -RZ, RZ, 0, 0 ;  /* 0x00000000ff037431 */ /* 0x000fc800000001ff */
[----:B------:R-:W-:Y:S05]  /*89e0*/  RET.REL.NODEC R2 `(_ZN7cutlass13device_kernelINS_4gemm6kernel13GemmUniversalIN4cute5tupleIJiiiiEEENS1_10collective13CollectiveMmaINS1_35MainloopSm100TmaUmmaWarpSpecializedILi6ELi2ELi4ENS5_IJNS4_1CILi2EEESB_NSA_ILi1EEEEEEEENS5_IJNSA_ILi64EEESF_SF_EEENS_10tfloat32_tENS5_IJlSC_lEEESH_SI_NS4_8TiledMMAINS4_8MMA_AtomIJNS4_17SM100_MMA_TF32_SSISH_SH_fLi64ELi64ELNS4_4UMMA5MajorE0ELSN_0ELNSM_7ScaleInE0ELSO_0EEEEEENS4_6LayoutINS5_IJSC_SC_SC_EEENS5_IJNSA_ILi0EEEST_ST_EEEEENS5_IJNS4_10UnderscoreESW_SW_EEEEENS4_23SM90_TMA_LOAD_MULTICASTENS4_14ComposedLayoutINS4_7SwizzleILi3ELi4ELi3EEENS4_18smem_ptr_flag_bitsILi32EEENSR_INS5_IJNSA_ILi8EEENSA_ILi32EEEEEENS5_IJS16_SC_EEEEEEEvNS4_8identityESZ_S1A_vS1B_EENS_8epilogue10collective18CollectiveEpilogueINS1D_23Sm100TmaWarpSpecializedILi3ELi2ELi16ELb1ELb0EEEJSG_NS5_IJNSR_ISF_SC_EENSR_IS16_SC_EEEEESH_SI_SH_SI_NS1D_6fusion15FusionCallbacksIS1H_NS1L_17LinearCombinationISH_fSH_fLNS_15FloatRoundStyleE2EEESG_S1K_JEEENS4_5SM1004TMEM4LOAD26SM100_TMEM_LOAD_16dp128b8xENS4_13SM90_TMA_LOADES1A_NS4_17SM75_U32x4_LDSM_NENS4_14SM90_TMA_STOREES1A_NS4_17SM90_U32x4_STSM_NENS4_39AutoVectorizingCopyWithAssumedAlignmentILi128EEEEEEvvEEEEvNT_6ParamsE) ;  /* 0xffffff7402847950 */ /* 0x000fea0003c3ffff */
.L_x_170:
[----:B------:R-:W-:-:S00]  /*89f0*/  BRA `(.L_x_170) ;  /* 0xfffffffc00fc7947 */ /* 0x000fc0000383ffff */
[----:B------:R-:W-:-:S00]  /*8a00*/  NOP ;  /* 0x0000000000007918 */ /* 0x000fc00000000000 */
[----:B------:R-:W-:-:S00]  /*8a10*/  NOP ;  /* 0x0000000000007918 */ /* 0x000fc00000000000 */
[----:B------:R-:W-:-:S00]  /*8a20*/  NOP ;  /* 0x0000000000007918 */ /* 0x000fc00000000000 */
[----:B------:R-:W-:-:S00]  /*8a30*/  NOP ;  /* 0x0000000000007918 */ /* 0x000fc00000000000 */
[----:B------:R-:W-:-:S00]  /*8a40*/  NOP ;  /* 0x0000000000007918 */ /* 0x000fc00000000000 */
[----:B------:R-:W-:-:S00]  /*8a50*/  NOP ;  /* 0x0000000000007918 */ /* 0x000fc00000000000 */
[----:B------:R-:W-:-:S00]  /*8a60*/  NOP ;  /* 0x0000000000007918 */ /* 0x000fc00000000000 */
[----:B------:R-:W-:-:S00]  /*8a70*/  NOP ;  /* 0x0000000000007918 */ /* 0x000fc00000000000 */
.L_x_171:


//--------------------- .nv.global.init           --------------------------
	.section	.nv.global.init,"aw",@progbits
.nv.global.init:
	.type		$str$27,@object
	.size		$str$27,($str$28 - $str$27)
$str$27:
        /*0000*/ 	.byte	0x28, 0x61, 0x64, 0x64, 0x72, 0x65, 0x73, 0x73, 0x20, 0x26, 0x20, 0x6d, 0x61, 0x73, 0x6b, 0x29
        /*0010*/ 	.byte	0x20, 0x3d, 0x3d, 0x20, 0x30, 0x00
	.type		$str$28,@object
	.size		$str$28,($str$26 - $str$28)
$str$28:
        /*0016*/ 	.byte	0x2f, 0x74, 0x6d, 0x70, 0x2f, 0x63, 0x75, 0x74, 0x6c, 0x61, 0x73, 0x73, 0x5f, 0x73, 0x77, 0x65
        /*0026*/ 	.byte	0x65, 0x70, 0x5f, 0x73, 0x72, 0x63, 0x2f, 0x69, 0x6e, 0x63, 0x6c, 0x75, 0x64, 0x65, 0x2f, 0x63
        /*0036*/ 	.byte	0x75, 0x74, 0x65, 0x2f, 0x70, 0x6f, 0x69, 0x6e, 0x74, 0x65, 0x72, 0x5f, 0x66, 0x6c, 0x61, 0x67
        /*0046*/ 	.byte	0x67, 0x65, 0x64, 0x2e, 0x68, 0x70, 0x70, 0x00
	.type		$str$26,@object
	.size		$str$26,($str$25 - $str$26)
$str$26:
        /*004e*/ 	.byte	0x2f, 0x74, 0x6d, 0x70, 0x2f, 0x63, 0x75, 0x74, 0x6c, 0x61, 0x73, 0x73, 0x5f, 0x73, 0x77, 0x65
        /*005e*/ 	.byte	0x65, 0x70, 0x5f, 0x73, 0x72, 0x63, 0x2f, 0x69, 0x6e, 0x63, 0x6c, 0x75, 0x64, 0x65, 0x2f, 0x63
        /*006e*/ 	.byte	0x75, 0x74, 0x65, 0x2f, 0x61, 0x74, 0x6f, 0x6d, 0x2f, 0x63, 0x6f, 0x70, 0x79, 0x5f, 0x74, 0x72
        /*007e*/ 	.byte	0x61, 0x69, 0x74, 0x73, 0x5f, 0x73, 0x6d, 0x31, 0x30, 0x30, 0x2e, 0x68, 0x70, 0x70, 0x00
	.type		$str$25,@object
	.size		$str$25,(__unnamed_1 - $str$25)
$str$25:
        /*008d*/ 	.byte	0x28, 0x28, 0x75, 0x69, 0x6e, 0x74, 0x33, 0x32, 0x5f, 0x74, 0x28, 0x74, 0x68, 0x72, 0x65, 0x61
        /*009d*/ 	.byte	0x64, 0x49, 0x64, 0x78, 0x2e, 0x78, 0x29, 0x20, 0x2f, 0x20, 0x33, 0x32, 0x29, 0x20, 0x25, 0x20
        /*00ad*/ 	.byte	0x34, 0x29, 0x20, 0x3d, 0x3d, 0x20, 0x28, 0x28, 0x28, 0x74, 0x6d, 0x65, 0x6d, 0x5f, 0x61, 0x64
        /*00bd*/ 	.byte	0x64, 0x72, 0x20, 0x3e, 0x3e, 0x20, 0x31, 0x36, 0x29, 0x20, 0x2f, 0x20, 0x33, 0x32, 0x29, 0x20
        /*00cd*/ 	.byte	0x25, 0x20, 0x34, 0x29, 0x00
	.type		__unnamed_1,@object
	.size		__unnamed_1,(__unnamed_2 - __unnamed_1)
__unnamed_1:
        /*00d2*/ 	.byte	0x61, 0x75, 0x74, 0x6f, 0x20, 0x63, 0x75, 0x74, 0x65, 0x3a, 0x3a, 0x61, 0x73, 0x5f, 0x70, 0x6f
        /* <DEDUP_REMOVED lines=24> */
        /*0262*/ 	.byte	0x30, 0x34, 0x38, 0x3e, 0x3e, 0x3e, 0x3e, 0x5d, 0x00
	.type		__unnamed_2,@object
	.size		__unnamed_2,(.L_2 - __unnamed_2)
__unnamed_2:
        /* <DEDUP_REMOVED lines=45> */
        /*053b*/ 	.byte	0x3e, 0x3e, 0x3e, 0x5d, 0x00
.L_2:


//--------------------- .nv.shared._ZN7cutlass13device_kernelINS_4gemm6kernel13GemmUniversalIN4cute5tupleIJiiiiEEENS1_10collective13CollectiveMmaINS1_35MainloopSm100TmaUmmaWarpSpecializedILi6ELi2ELi4ENS5_IJNS4_1CILi2EEESB_NSA_ILi1EEEEEEEENS5_IJNSA_ILi64EEESF_SF_EEENS_10tfloat32_tENS5_IJlSC_lEEESH_SI_NS4_8TiledMMAINS4_8MMA_AtomIJNS4_17SM100_MMA_TF32_SSISH_SH_fLi64ELi64ELNS4_4UMMA5MajorE0ELSN_0ELNSM_7ScaleInE0ELSO_0EEEEEENS4_6LayoutINS5_IJSC_SC_SC_EEENS5_IJNSA_ILi0EEEST_ST_EEEEENS5_IJNS4_10UnderscoreESW_SW_EEEEENS4_23SM90_TMA_LOAD_MULTICASTENS4_14ComposedLayoutINS4_7SwizzleILi3ELi4ELi3EEENS4_18smem_ptr_flag_bitsILi32EEENSR_INS5_IJNSA_ILi8EEENSA_ILi32EEEEEENS5_IJS16_SC_EEEEEEEvNS4_8identityESZ_S1A_vS1B_EENS_8epilogue10collective18CollectiveEpilogueINS1D_23Sm100TmaWarpSpecializedILi3ELi2ELi16ELb1ELb0EEEJSG_NS5_IJNSR_ISF_SC_EENSR_IS16_SC_EEEEESH_SI_SH_SI_NS1D_6fusion15FusionCallbacksIS1H_NS1L_17LinearCombinationISH_fSH_fLNS_15FloatRoundStyleE2EEESG_S1K_JEEENS4_5SM1004TMEM4LOAD26SM100_TMEM_LOAD_16dp128b8xENS4_13SM90_TMA_LOADES1A_NS4_17SM75_U32x4_LDSM_NENS4_14SM90_TMA_STOREES1A_NS4_17SM90_U32x4_STSM_NENS4_39AutoVectorizingCopyWithAssumedAlignmentILi128EEEEEEvvEEEEvNT_6ParamsE --------------------------
	.section	.nv.shared._ZN7cutlass13device_kernelINS_4gemm6kernel13GemmUniversalIN4cute5tupleIJiiiiEEENS1_10collective13CollectiveMmaINS1_35MainloopSm100TmaUmmaWarpSpecializedILi6ELi2ELi4ENS5_IJNS4_1CILi2EEESB_NSA_ILi1EEEEEEEENS5_IJNSA_ILi64EEESF_SF_EEENS_10tfloat32_tENS5_IJlSC_lEEESH_SI_NS4_8TiledMMAINS4_8MMA_AtomIJNS4_17SM100_MMA_TF32_SSISH_SH_fLi64ELi64ELNS4_4UMMA5MajorE0ELSN_0ELNSM_7ScaleInE0ELSO_0EEEEEENS4_6LayoutINS5_IJSC_SC_SC_EEENS5_IJNSA_ILi0EEEST_ST_EEEEENS5_IJNS4_10UnderscoreESW_SW_EEEEENS4_23SM90_TMA_LOAD_MULTICASTENS4_14ComposedLayoutINS4_7SwizzleILi3ELi4ELi3EEENS4_18smem_ptr_flag_bitsILi32EEENSR_INS5_IJNSA_ILi8EEENSA_ILi32EEEEEENS5_IJS16_SC_EEEEEEEvNS4_8identityESZ_S1A_vS1B_EENS_8epilogue10collective18CollectiveEpilogueINS1D_23Sm100TmaWarpSpecializedILi3ELi2ELi16ELb1ELb0EEEJSG_NS5_IJNSR_ISF_SC_EENSR_IS16_SC_EEEEESH_SI_SH_SI_NS1D_6fusion15FusionCallbacksIS1H_NS1L_17LinearCombinationISH_fSH_fLNS_15FloatRoundStyleE2EEESG_S1K_JEEENS4_5SM1004TMEM4LOAD26SM100_TMEM_LOAD_16dp128b8xENS4_13SM90_TMA_LOADES1A_NS4_17SM75_U32x4_LDSM_NENS4_14SM90_TMA_STOREES1A_NS4_17SM90_U32x4_STSM_NENS4_39AutoVectorizingCopyWithAssumedAlignmentILi128EEEEEEvvEEEEvNT_6ParamsE,"aw",@nobits
	.sectionflags	@""
	.align	16
	.zero		1024


//--------------------- .nv.shared.reserved.0     --------------------------
	.section	.nv.shared.reserved.0,"aw",@nobits
	.weak		__nv_reservedSMEM_offset_0_alias
	.size		__nv_reservedSMEM_offset_0_alias, 0, 64
	.other		__nv_reservedSMEM_offset_0_alias,@"STO_CUDA_RESERVED_SHARED STV_DEFAULT"
__nv_reservedSMEM_offset_0_alias:
	.zero		0
.nv.shared.reserved.0:
	.zero		64
	.weak		__nv_reservedSMEM_tcgen05_partition
	.type		__nv_reservedSMEM_tcgen05_partition,@object
	.size		__nv_reservedSMEM_tcgen05_partition,(.L_0 - __nv_reservedSMEM_tcgen05_partition)
__nv_reservedSMEM_tcgen05_partition:
	.zero		32
.L_0:


//--------------------- .nv.global                --------------------------
	.section	.nv.global,"aw",@nobits
.nv.global:
	.type		_ZN40_INTERNAL_d7e39394_4_k_cu_eadb6780_110494cute1_E,@object
	.size		_ZN40_INTERNAL_d7e39394_4_k_cu_eadb6780_110494cute1_E,(_ZN40_INTERNAL_d7e39394_4_k_cu_eadb6780_110494cuda3std3__45__cpo6cbeginE - _ZN40_INTERNAL_d7e39394_4_k_cu_eadb6780_110494cute1_E)
_ZN40_INTERNAL_d7e39394_4_k_cu_eadb6780_110494cute1_E:
	.zero		1
	.type		_ZN40_INTERNAL_d7e39394_4_k_cu_eadb6780_110494cuda3std3__45__cpo6cbeginE,@object
	.size		_ZN40_INTERNAL_d7e39394_4_k_cu_eadb6780_110494cuda3std3__45__cpo6cbeginE,(_ZN40_INTERNAL_d7e39394_4_k_cu_eadb6780_110494cuda3std3__48in_placeE - _ZN40_INTERNAL_d7e39394_4_k_cu_eadb6780_110494cuda3std3__45__cpo6cbeginE)
_ZN40_INTERNAL_d7e39394_4_k_cu_eadb6780_110494cuda3std3__45__cpo6cbeginE:
	.zero		1
	.type		_ZN40_INTERNAL_d7e39394_4_k_cu_eadb6780_110494cuda3std3__48in_placeE,@object
	.size		_ZN40_INTERNAL_d7e39394_4_k_cu_eadb6780_110494cuda3std3__48in_placeE,(_ZN40_INTERNAL_d7e39394_4_k_cu_eadb6780_110494cuda3std6ranges3__45__cpo9iter_moveE - _ZN40_INTERNAL_d7e39394_4_k_cu_eadb6780_110494cuda3std3__48in_placeE)
_ZN40_INTERNAL_d7e39394_4_k_cu_eadb6780_110494cuda3std3__48in_placeE:
	.zero		1
	.type		_ZN40_INTERNAL_d7e39394_4_k_cu_eadb6780_110494cuda3std6ranges3__45__cpo9iter_moveE,@object
	.size		_ZN40_INTERNAL_d7e39394_4_k_cu_eadb6780_110494cuda3std6ranges3__45__cpo9iter_moveE,(_ZN40_INTERNAL_d7e39394_4_k_cu_eadb6780_110494cuda3std3__45__cpo5beginE - _ZN40_INTERNAL_d7e39394_4_k_cu_eadb6780_110494cuda3std6ranges3__45__cpo9iter_moveE)
_ZN40_INTERNAL_d7e39394_4_k_cu_eadb6780_110494cuda3std6ranges3__45__cpo9iter_moveE:
	.zero		1
	.type		_ZN40_INTERNAL_d7e39394_4_k_cu_eadb6780_110494cuda3std3__45__cpo5beginE,@object
	.size		_ZN40_INTERNAL_d7e39394_4_k_cu_eadb6780_110494cuda3std3__45__cpo5beginE,(_ZN40_INTERNAL_d7e39394_4_k_cu_eadb6780_110494cuda3std3__442_GLOBAL__N__d7e39394_4_k_cu_eadb6780_110496ignoreE - _ZN40_INTERNAL_d7e39394_4_k_cu_eadb6780_110494cuda3std3__45__cpo5beginE)
_ZN40_INTERNAL_d7e39394_4_k_cu_eadb6780_110494cuda3std3__45__cpo5beginE:
	.zero		1
	.type		_ZN40_INTERNAL_d7e39394_4_k_cu_eadb6780_110494cuda3std3__442_GLOBAL__N__d7e39394_4_k_cu_eadb6780_110496ignoreE,@object
	.size		_ZN40_INTERNAL_d7e39394_4_k_cu_eadb6780_110494cuda3std3__442_GLOBAL__N__d7e39394_4_k_cu_eadb6780_110496ignoreE,(_ZN40_INTERNAL_d7e39394_4_k_cu_eadb6780_110494cute7productE - _ZN40_INTERNAL_d7e39394_4_k_cu_eadb6780_110494cuda3std3__442_GLOBAL__N__d7e39394_4_k_cu_eadb6780_110496ignoreE)
_ZN40_INTERNAL_d7e39394_4_k_cu_eadb6780_110494cuda3std3__442_GLOBAL__N__d7e39394_4_k_cu_eadb6780_110496ignoreE:
	.zero		1
	.type		_ZN40_INTERNAL_d7e39394_4_k_cu_eadb6780_110494cute7productE,@object
	.size		_ZN40_INTERNAL_d7e39394_4_k_cu_eadb6780_110494cute7productE,(_ZN40_INTERNAL_d7e39394_4_k_cu_eadb6780_110494cuda3std3__45__cpo3endE - _ZN40_INTERNAL_d7e39394_4_k_cu_eadb6780_110494cute7productE)
_ZN40_INTERNAL_d7e39394_4_k_cu_eadb6780_110494cute7productE:
	.zero		1
	.type		_ZN40_INTERNAL_d7e39394_4_k_cu_eadb6780_110494cuda3std3__45__cpo3endE,@object
	.size		_ZN40_INTERNAL_d7e39394_4_k_cu_eadb6780_110494cuda3std3__45__cpo3endE,(_ZN40_INTERNAL_d7e39394_4_k_cu_eadb6780_110494cuda3std3__419piecewise_constructE - _ZN40_INTERNAL_d7e39394_4_k_cu_eadb6780_110494cuda3std3__45__cpo3endE)
_ZN40_INTERNAL_d7e39394_4_k_cu_eadb6780_110494cuda3std3__45__cpo3endE:
	.zero		1
	.type		_ZN40_INTERNAL_d7e39394_4_k_cu_eadb6780_110494cuda3std3__419piecewise_constructE,@object
	.size		_ZN40_INTERNAL_d7e39394_4_k_cu_eadb6780_110494cuda3std3__419piecewise_constructE,(_ZN40_INTERNAL_d7e39394_4_k_cu_eadb6780_110494cuda3std3__45__cpo4cendE - _ZN40_INTERNAL_d7e39394_4_k_cu_eadb6780_110494cuda3std3__419piecewise_constructE)
_ZN40_INTERNAL_d7e39394_4_k_cu_eadb6780_110494cuda3std3__419piecewise_constructE:
	.zero		1
	.type		_ZN40_INTERNAL_d7e39394_4_k_cu_eadb6780_110494cuda3std3__45__cpo4cendE,@object
	.size		_ZN40_INTERNAL_d7e39394_4_k_cu_eadb6780_110494cuda3std3__45__cpo4cendE,(_ZN40_INTERNAL_d7e39394_4_k_cu_eadb6780_110494cuda3std6ranges3__45__cpo4swapE - _ZN40_INTERNAL_d7e39394_4_k_cu_eadb6780_110494cuda3std3__45__cpo4cendE)
_ZN40_INTERNAL_d7e39394_4_k_cu_eadb6780_110494cuda3std3__45__cpo4cendE:
	.zero		1
	.type		_ZN40_INTERNAL_d7e39394_4_k_cu_eadb6780_110494cuda3std6ranges3__45__cpo4swapE,@object
	.size		_ZN40_INTERNAL_d7e39394_4_k_cu_eadb6780_110494cuda3std6ranges3__45__cpo4swapE,(.L_10 - _ZN40_INTERNAL_d7e39394_4_k_cu_eadb6780_110494cuda3std6ranges3__45__cpo4swapE)
_ZN40_INTERNAL_d7e39394_4_k_cu_eadb6780_110494cuda3std6ranges3__45__cpo4swapE:
	.zero		1
.L_10:


//--------------------- .nv.constant0._ZN7cutlass13device_kernelINS_4gemm6kernel13GemmUniversalIN4cute5tupleIJiiiiEEENS1_10collective13CollectiveMmaINS1_35MainloopSm100TmaUmmaWarpSpecializedILi6ELi2ELi4ENS5_IJNS4_1CILi2EEESB_NSA_ILi1EEEEEEEENS5_IJNSA_ILi64EEESF_SF_EEENS_10tfloat32_tENS5_IJlSC_lEEESH_SI_NS4_8TiledMMAINS4_8MMA_AtomIJNS4_17SM100_MMA_TF32_SSISH_SH_fLi64ELi64ELNS4_4UMMA5MajorE0ELSN_0ELNSM_7ScaleInE0ELSO_0EEEEEENS4_6LayoutINS5_IJSC_SC_SC_EEENS5_IJNSA_ILi0EEEST_ST_EEEEENS5_IJNS4_10UnderscoreESW_SW_EEEEENS4_23SM90_TMA_LOAD_MULTICASTENS4_14ComposedLayoutINS4_7SwizzleILi3ELi4ELi3EEENS4_18smem_ptr_flag_bitsILi32EEENSR_INS5_IJNSA_ILi8EEENSA_ILi32EEEEEENS5_IJS16_SC_EEEEEEEvNS4_8identityESZ_S1A_vS1B_EENS_8epilogue10collective18CollectiveEpilogueINS1D_23Sm100TmaWarpSpecializedILi3ELi2ELi16ELb1ELb0EEEJSG_NS5_IJNSR_ISF_SC_EENSR_IS16_SC_EEEEESH_SI_SH_SI_NS1D_6fusion15FusionCallbacksIS1H_NS1L_17LinearCombinationISH_fSH_fLNS_15FloatRoundStyleE2EEESG_S1K_JEEENS4_5SM1004TMEM4LOAD26SM100_TMEM_LOAD_16dp128b8xENS4_13SM90_TMA_LOADES1A_NS4_17SM75_U32x4_LDSM_NENS4_14SM90_TMA_STOREES1A_NS4_17SM90_U32x4_STSM_NENS4_39AutoVectorizingCopyWithAssumedAlignmentILi128EEEEEEvvEEEEvNT_6ParamsE --------------------------
	.section	.nv.constant0._ZN7cutlass13device_kernelINS_4gemm6kernel13GemmUniversalIN4cute5tupleIJiiiiEEENS1_10collective13CollectiveMmaINS1_35MainloopSm100TmaUmmaWarpSpecializedILi6ELi2ELi4ENS5_IJNS4_1CILi2EEESB_NSA_ILi1EEEEEEEENS5_IJNSA_ILi64EEESF_SF_EEENS_10tfloat32_tENS5_IJlSC_lEEESH_SI_NS4_8TiledMMAINS4_8MMA_AtomIJNS4_17SM100_MMA_TF32_SSISH_SH_fLi64ELi64ELNS4_4UMMA5MajorE0ELSN_0ELNSM_7ScaleInE0ELSO_0EEEEEENS4_6LayoutINS5_IJSC_SC_SC_EEENS5_IJNSA_ILi0EEEST_ST_EEEEENS5_IJNS4_10UnderscoreESW_SW_EEEEENS4_23SM90_TMA_LOAD_MULTICASTENS4_14ComposedLayoutINS4_7SwizzleILi3ELi4ELi3EEENS4_18smem_ptr_flag_bitsILi32EEENSR_INS5_IJNSA_ILi8EEENSA_ILi32EEEEEENS5_IJS16_SC_EEEEEEEvNS4_8identityESZ_S1A_vS1B_EENS_8epilogue10collective18CollectiveEpilogueINS1D_23Sm100TmaWarpSpecializedILi3ELi2ELi16ELb1ELb0EEEJSG_NS5_IJNSR_ISF_SC_EENSR_IS16_SC_EEEEESH_SI_SH_SI_NS1D_6fusion15FusionCallbacksIS1H_NS1L_17LinearCombinationISH_fSH_fLNS_15FloatRoundStyleE2EEESG_S1K_JEEENS4_5SM1004TMEM4LOAD26SM100_TMEM_LOAD_16dp128b8xENS4_13SM90_TMA_LOADES1A_NS4_17SM75_U32x4_LDSM_NENS4_14SM90_TMA_STOREES1A_NS4_17SM90_U32x4_STSM_NENS4_39AutoVectorizingCopyWithAssumedAlignmentILi128EEEEEEvvEEEEvNT_6ParamsE,"a",@progbits
	.sectionflags	@""
	.align	4
.nv.constant0._ZN7cutlass13device_kernelINS_4gemm6kernel13GemmUniversalIN4cute5tupleIJiiiiEEENS1_10collective13CollectiveMmaINS1_35MainloopSm100TmaUmmaWarpSpecializedILi6ELi2ELi4ENS5_IJNS4_1CILi2EEESB_NSA_ILi1EEEEEEEENS5_IJNSA_ILi64EEESF_SF_EEENS_10tfloat32_tENS5_IJlSC_lEEESH_SI_NS4_8TiledMMAINS4_8MMA_AtomIJNS4_17SM100_MMA_TF32_SSISH_SH_fLi64ELi64ELNS4_4UMMA5MajorE0ELSN_0ELNSM_7ScaleInE0ELSO_0EEEEEENS4_6LayoutINS5_IJSC_SC_SC_EEENS5_IJNSA_ILi0EEEST_ST_EEEEENS5_IJNS4_10UnderscoreESW_SW_EEEEENS4_23SM90_TMA_LOAD_MULTICASTENS4_14ComposedLayoutINS4_7SwizzleILi3ELi4ELi3EEENS4_18smem_ptr_flag_bitsILi32EEENSR_INS5_IJNSA_ILi8EEENSA_ILi32EEEEEENS5_IJS16_SC_EEEEEEEvNS4_8identityESZ_S1A_vS1B_EENS_8epilogue10collective18CollectiveEpilogueINS1D_23Sm100TmaWarpSpecializedILi3ELi2ELi16ELb1ELb0EEEJSG_NS5_IJNSR_ISF_SC_EENSR_IS16_SC_EEEEESH_SI_SH_SI_NS1D_6fusion15FusionCallbacksIS1H_NS1L_17LinearCombinationISH_fSH_fLNS_15FloatRoundStyleE2EEESG_S1K_JEEENS4_5SM1004TMEM4LOAD26SM100_TMEM_LOAD_16dp128b8xENS4_13SM90_TMA_LOADES1A_NS4_17SM75_U32x4_LDSM_NENS4_14SM90_TMA_STOREES1A_NS4_17SM90_U32x4_STSM_NENS4_39AutoVectorizingCopyWithAssumedAlignmentILi128EEEEEEvvEEEEvNT_6ParamsE:
	.zero		2944


//--------------------- SYMBOLS --------------------------

	.type		.nv.reservedSmem.offset0,@object
	.size		.nv.reservedSmem.offset0,0x4
	.type		.nv.reservedSmem.cap,@object
	.size		.nv.reservedSmem.cap,0x4
	.type		__assertfail,@function
